//
// Generated by NVIDIA NVVM Compiler
//
// Compiler Build ID: CL-36424714
// Cuda compilation tools, release 13.0, V13.0.88
// Based on NVVM 20.0.0
//

.version 9.0
.target sm_100
.address_size 64

	// .globl	_Z13matmul_kernelPKdS0_Pdiii
// _ZZ19matmul_kernel_tiledPKdS0_PdiiiE4smem has been demoted
.global .align 1 .b8 _ZN34_INTERNAL_b8a8ed4d_4_k_cu_84b8156a4cuda3std3__45__cpo5beginE[1];
.global .align 1 .b8 _ZN34_INTERNAL_b8a8ed4d_4_k_cu_84b8156a4cuda3std3__45__cpo3endE[1];
.global .align 1 .b8 _ZN34_INTERNAL_b8a8ed4d_4_k_cu_84b8156a4cuda3std3__45__cpo6cbeginE[1];
.global .align 1 .b8 _ZN34_INTERNAL_b8a8ed4d_4_k_cu_84b8156a4cuda3std3__45__cpo4cendE[1];
.global .align 1 .b8 _ZN34_INTERNAL_b8a8ed4d_4_k_cu_84b8156a4cuda3std3__45__cpo6rbeginE[1];
.global .align 1 .b8 _ZN34_INTERNAL_b8a8ed4d_4_k_cu_84b8156a4cuda3std3__45__cpo4rendE[1];
.global .align 1 .b8 _ZN34_INTERNAL_b8a8ed4d_4_k_cu_84b8156a4cuda3std3__45__cpo7crbeginE[1];
.global .align 1 .b8 _ZN34_INTERNAL_b8a8ed4d_4_k_cu_84b8156a4cuda3std3__45__cpo5crendE[1];
.global .align 1 .b8 _ZN34_INTERNAL_b8a8ed4d_4_k_cu_84b8156a4cuda3std3__436_GLOBAL__N__b8a8ed4d_4_k_cu_84b8156a6ignoreE[1];
.global .align 1 .b8 _ZN34_INTERNAL_b8a8ed4d_4_k_cu_84b8156a4cuda3std3__419piecewise_constructE[1];
.global .align 1 .b8 _ZN34_INTERNAL_b8a8ed4d_4_k_cu_84b8156a4cuda3std3__48in_placeE[1];
.global .align 1 .b8 _ZN34_INTERNAL_b8a8ed4d_4_k_cu_84b8156a4cuda3std3__420unreachable_sentinelE[1];
.global .align 1 .b8 _ZN34_INTERNAL_b8a8ed4d_4_k_cu_84b8156a4cuda3std3__47nulloptE[1];
.global .align 1 .b8 _ZN34_INTERNAL_b8a8ed4d_4_k_cu_84b8156a4cuda3std3__48unexpectE[1];
.global .align 1 .b8 _ZN34_INTERNAL_b8a8ed4d_4_k_cu_84b8156a4cuda3std6ranges3__45__cpo4swapE[1];
.global .align 1 .b8 _ZN34_INTERNAL_b8a8ed4d_4_k_cu_84b8156a4cuda3std6ranges3__45__cpo9iter_moveE[1];
.global .align 1 .b8 _ZN34_INTERNAL_b8a8ed4d_4_k_cu_84b8156a4cuda3std6ranges3__45__cpo5beginE[1];
.global .align 1 .b8 _ZN34_INTERNAL_b8a8ed4d_4_k_cu_84b8156a4cuda3std6ranges3__45__cpo3endE[1];
.global .align 1 .b8 _ZN34_INTERNAL_b8a8ed4d_4_k_cu_84b8156a4cuda3std6ranges3__45__cpo6cbeginE[1];
.global .align 1 .b8 _ZN34_INTERNAL_b8a8ed4d_4_k_cu_84b8156a4cuda3std6ranges3__45__cpo4cendE[1];
.global .align 1 .b8 _ZN34_INTERNAL_b8a8ed4d_4_k_cu_84b8156a4cuda3std6ranges3__45__cpo7advanceE[1];
.global .align 1 .b8 _ZN34_INTERNAL_b8a8ed4d_4_k_cu_84b8156a4cuda3std6ranges3__45__cpo9iter_swapE[1];
.global .align 1 .b8 _ZN34_INTERNAL_b8a8ed4d_4_k_cu_84b8156a4cuda3std6ranges3__45__cpo4nextE[1];
.global .align 1 .b8 _ZN34_INTERNAL_b8a8ed4d_4_k_cu_84b8156a4cuda3std6ranges3__45__cpo4prevE[1];
.global .align 1 .b8 _ZN34_INTERNAL_b8a8ed4d_4_k_cu_84b8156a4cuda3std6ranges3__45__cpo4dataE[1];
.global .align 1 .b8 _ZN34_INTERNAL_b8a8ed4d_4_k_cu_84b8156a4cuda3std6ranges3__45__cpo5cdataE[1];
.global .align 1 .b8 _ZN34_INTERNAL_b8a8ed4d_4_k_cu_84b8156a4cuda3std6ranges3__45__cpo4sizeE[1];
.global .align 1 .b8 _ZN34_INTERNAL_b8a8ed4d_4_k_cu_84b8156a4cuda3std6ranges3__45__cpo5ssizeE[1];
.global .align 1 .b8 _ZN34_INTERNAL_b8a8ed4d_4_k_cu_84b8156a4cuda3std6ranges3__45__cpo8distanceE[1];
.global .align 1 .b8 _ZN34_INTERNAL_b8a8ed4d_4_k_cu_84b8156a6thrust24THRUST_300001_SM_1000_NS8cuda_cub3parE[1];
.global .align 1 .b8 _ZN34_INTERNAL_b8a8ed4d_4_k_cu_84b8156a6thrust24THRUST_300001_SM_1000_NS8cuda_cub10par_nosyncE[1];
.global .align 1 .b8 _ZN34_INTERNAL_b8a8ed4d_4_k_cu_84b8156a6thrust24THRUST_300001_SM_1000_NS6system6detail10sequential3seqE[1];
.global .align 1 .b8 _ZN34_INTERNAL_b8a8ed4d_4_k_cu_84b8156a6thrust24THRUST_300001_SM_1000_NS12placeholders2_1E[1];
.global .align 1 .b8 _ZN34_INTERNAL_b8a8ed4d_4_k_cu_84b8156a6thrust24THRUST_300001_SM_1000_NS12placeholders2_2E[1];
.global .align 1 .b8 _ZN34_INTERNAL_b8a8ed4d_4_k_cu_84b8156a6thrust24THRUST_300001_SM_1000_NS12placeholders2_3E[1];
.global .align 1 .b8 _ZN34_INTERNAL_b8a8ed4d_4_k_cu_84b8156a6thrust24THRUST_300001_SM_1000_NS12placeholders2_4E[1];
.global .align 1 .b8 _ZN34_INTERNAL_b8a8ed4d_4_k_cu_84b8156a6thrust24THRUST_300001_SM_1000_NS12placeholders2_5E[1];
.global .align 1 .b8 _ZN34_INTERNAL_b8a8ed4d_4_k_cu_84b8156a6thrust24THRUST_300001_SM_1000_NS12placeholders2_6E[1];
.global .align 1 .b8 _ZN34_INTERNAL_b8a8ed4d_4_k_cu_84b8156a6thrust24THRUST_300001_SM_1000_NS12placeholders2_7E[1];
.global .align 1 .b8 _ZN34_INTERNAL_b8a8ed4d_4_k_cu_84b8156a6thrust24THRUST_300001_SM_1000_NS12placeholders2_8E[1];
.global .align 1 .b8 _ZN34_INTERNAL_b8a8ed4d_4_k_cu_84b8156a6thrust24THRUST_300001_SM_1000_NS12placeholders2_9E[1];
.global .align 1 .b8 _ZN34_INTERNAL_b8a8ed4d_4_k_cu_84b8156a6thrust24THRUST_300001_SM_1000_NS12placeholders3_10E[1];
.global .align 1 .b8 _ZN34_INTERNAL_b8a8ed4d_4_k_cu_84b8156a6thrust24THRUST_300001_SM_1000_NS3seqE[1];
.extern .shared .align 16 .b8 smem[];

.visible .entry _Z13matmul_kernelPKdS0_Pdiii(
	.param .u64 .ptr .align 1 _Z13matmul_kernelPKdS0_Pdiii_param_0,
	.param .u64 .ptr .align 1 _Z13matmul_kernelPKdS0_Pdiii_param_1,
	.param .u64 .ptr .align 1 _Z13matmul_kernelPKdS0_Pdiii_param_2,
	.param .u32 _Z13matmul_kernelPKdS0_Pdiii_param_3,
	.param .u32 _Z13matmul_kernelPKdS0_Pdiii_param_4,
	.param .u32 _Z13matmul_kernelPKdS0_Pdiii_param_5
)
{
	.reg .pred 	%p<11>;
	.reg .b32 	%r<43>;
	.reg .b64 	%rd<39>;
	.reg .b64 	%fd<68>;

	ld.param.u64 	%rd4, [_Z13matmul_kernelPKdS0_Pdiii_param_0];
	ld.param.u64 	%rd5, [_Z13matmul_kernelPKdS0_Pdiii_param_1];
	ld.param.u64 	%rd3, [_Z13matmul_kernelPKdS0_Pdiii_param_2];
	ld.param.u32 	%r23, [_Z13matmul_kernelPKdS0_Pdiii_param_3];
	ld.param.u32 	%r21, [_Z13matmul_kernelPKdS0_Pdiii_param_4];
	ld.param.u32 	%r22, [_Z13matmul_kernelPKdS0_Pdiii_param_5];
	cvta.to.global.u64 	%rd1, %rd5;
	cvta.to.global.u64 	%rd2, %rd4;
	mov.u32 	%r24, %tid.x;
	mov.u32 	%r25, %ctaid.x;
	mov.u32 	%r26, %ntid.x;
	mad.lo.s32 	%r1, %r25, %r26, %r24;
	mul.lo.s32 	%r27, %r21, %r23;
	setp.ge.s32 	%p1, %r1, %r27;
	@%p1 bra 	$L__BB0_14;
	div.s32 	%r2, %r1, %r21;
	rem.s32 	%r3, %r1, %r22;
	setp.lt.s32 	%p2, %r21, 1;
	mov.f64 	%fd67, 0d0000000000000000;
	@%p2 bra 	$L__BB0_13;
	mul.lo.s32 	%r4, %r2, %r21;
	and.b32  	%r5, %r21, 7;
	setp.lt.u32 	%p3, %r21, 8;
	mov.f64 	%fd67, 0d0000000000000000;
	mov.b32 	%r41, 0;
	@%p3 bra 	$L__BB0_5;
	and.b32  	%r41, %r21, 2147483640;
	neg.s32 	%r39, %r41;
	shl.b32 	%r8, %r22, 3;
	mov.f64 	%fd67, 0d0000000000000000;
	mul.wide.s32 	%rd10, %r22, 8;
	mov.u32 	%r37, %r4;
	mov.u32 	%r38, %r3;
$L__BB0_4:
	.pragma "nounroll";
	mul.wide.s32 	%rd6, %r37, 8;
	add.s64 	%rd7, %rd2, %rd6;
	ld.global.f64 	%fd17, [%rd7];
	mul.wide.s32 	%rd8, %r38, 8;
	add.s64 	%rd9, %rd1, %rd8;
	ld.global.f64 	%fd18, [%rd9];
	fma.rn.f64 	%fd19, %fd17, %fd18, %fd67;
	ld.global.f64 	%fd20, [%rd7+8];
	add.s64 	%rd11, %rd9, %rd10;
	ld.global.f64 	%fd21, [%rd11];
	fma.rn.f64 	%fd22, %fd20, %fd21, %fd19;
	ld.global.f64 	%fd23, [%rd7+16];
	add.s64 	%rd12, %rd11, %rd10;
	ld.global.f64 	%fd24, [%rd12];
	fma.rn.f64 	%fd25, %fd23, %fd24, %fd22;
	ld.global.f64 	%fd26, [%rd7+24];
	add.s64 	%rd13, %rd12, %rd10;
	ld.global.f64 	%fd27, [%rd13];
	fma.rn.f64 	%fd28, %fd26, %fd27, %fd25;
	ld.global.f64 	%fd29, [%rd7+32];
	add.s64 	%rd14, %rd13, %rd10;
	ld.global.f64 	%fd30, [%rd14];
	fma.rn.f64 	%fd31, %fd29, %fd30, %fd28;
	ld.global.f64 	%fd32, [%rd7+40];
	add.s64 	%rd15, %rd14, %rd10;
	ld.global.f64 	%fd33, [%rd15];
	fma.rn.f64 	%fd34, %fd32, %fd33, %fd31;
	ld.global.f64 	%fd35, [%rd7+48];
	add.s64 	%rd16, %rd15, %rd10;
	ld.global.f64 	%fd36, [%rd16];
	fma.rn.f64 	%fd37, %fd35, %fd36, %fd34;
	ld.global.f64 	%fd38, [%rd7+56];
	add.s64 	%rd17, %rd16, %rd10;
	ld.global.f64 	%fd39, [%rd17];
	fma.rn.f64 	%fd67, %fd38, %fd39, %fd37;
	add.s32 	%r39, %r39, 8;
	add.s32 	%r38, %r38, %r8;
	add.s32 	%r37, %r37, 8;
	setp.ne.s32 	%p4, %r39, 0;
	@%p4 bra 	$L__BB0_4;
$L__BB0_5:
	setp.eq.s32 	%p5, %r5, 0;
	@%p5 bra 	$L__BB0_13;
	and.b32  	%r16, %r21, 3;
	setp.lt.u32 	%p6, %r5, 4;
	@%p6 bra 	$L__BB0_8;
	add.s32 	%r29, %r41, %r4;
	mul.wide.s32 	%rd18, %r29, 8;
	add.s64 	%rd19, %rd2, %rd18;
	ld.global.f64 	%fd41, [%rd19];
	mad.lo.s32 	%r30, %r41, %r22, %r3;
	mul.wide.s32 	%rd20, %r30, 8;
	add.s64 	%rd21, %rd1, %rd20;
	ld.global.f64 	%fd42, [%rd21];
	fma.rn.f64 	%fd43, %fd41, %fd42, %fd67;
	ld.global.f64 	%fd44, [%rd19+8];
	mul.wide.s32 	%rd22, %r22, 8;
	add.s64 	%rd23, %rd21, %rd22;
	ld.global.f64 	%fd45, [%rd23];
	fma.rn.f64 	%fd46, %fd44, %fd45, %fd43;
	ld.global.f64 	%fd47, [%rd19+16];
	add.s64 	%rd24, %rd23, %rd22;
	ld.global.f64 	%fd48, [%rd24];
	fma.rn.f64 	%fd49, %fd47, %fd48, %fd46;
	ld.global.f64 	%fd50, [%rd19+24];
	add.s64 	%rd25, %rd24, %rd22;
	ld.global.f64 	%fd51, [%rd25];
	fma.rn.f64 	%fd67, %fd50, %fd51, %fd49;
	add.s32 	%r41, %r41, 4;
$L__BB0_8:
	setp.eq.s32 	%p7, %r16, 0;
	@%p7 bra 	$L__BB0_13;
	setp.eq.s32 	%p8, %r16, 1;
	@%p8 bra 	$L__BB0_11;
	add.s32 	%r31, %r41, %r4;
	mul.wide.s32 	%rd26, %r31, 8;
	add.s64 	%rd27, %rd2, %rd26;
	ld.global.f64 	%fd53, [%rd27];
	mad.lo.s32 	%r32, %r41, %r22, %r3;
	mul.wide.s32 	%rd28, %r32, 8;
	add.s64 	%rd29, %rd1, %rd28;
	ld.global.f64 	%fd54, [%rd29];
	fma.rn.f64 	%fd55, %fd53, %fd54, %fd67;
	ld.global.f64 	%fd56, [%rd27+8];
	mul.wide.s32 	%rd30, %r22, 8;
	add.s64 	%rd31, %rd29, %rd30;
	ld.global.f64 	%fd57, [%rd31];
	fma.rn.f64 	%fd67, %fd56, %fd57, %fd55;
	add.s32 	%r41, %r41, 2;
$L__BB0_11:
	and.b32  	%r33, %r21, 1;
	setp.eq.b32 	%p9, %r33, 1;
	not.pred 	%p10, %p9;
	@%p10 bra 	$L__BB0_13;
	add.s32 	%r34, %r41, %r4;
	mul.wide.s32 	%rd32, %r34, 8;
	add.s64 	%rd33, %rd2, %rd32;
	ld.global.f64 	%fd58, [%rd33];
	mad.lo.s32 	%r35, %r41, %r22, %r3;
	mul.wide.s32 	%rd34, %r35, 8;
	add.s64 	%rd35, %rd1, %rd34;
	ld.global.f64 	%fd59, [%rd35];
	fma.rn.f64 	%fd67, %fd58, %fd59, %fd67;
$L__BB0_13:
	mad.lo.s32 	%r36, %r2, %r22, %r3;
	cvta.to.global.u64 	%rd36, %rd3;
	mul.wide.s32 	%rd37, %r36, 8;
	add.s64 	%rd38, %rd36, %rd37;
	st.global.f64 	[%rd38], %fd67;
$L__BB0_14:
	ret;

}
	// .globl	_Z19matmul_kernel_tiledPKdS0_Pdiii
.visible .entry _Z19matmul_kernel_tiledPKdS0_Pdiii(
	.param .u64 .ptr .align 1 _Z19matmul_kernel_tiledPKdS0_Pdiii_param_0,
	.param .u64 .ptr .align 1 _Z19matmul_kernel_tiledPKdS0_Pdiii_param_1,
	.param .u64 .ptr .align 1 _Z19matmul_kernel_tiledPKdS0_Pdiii_param_2,
	.param .u32 _Z19matmul_kernel_tiledPKdS0_Pdiii_param_3,
	.param .u32 _Z19matmul_kernel_tiledPKdS0_Pdiii_param_4,
	.param .u32 _Z19matmul_kernel_tiledPKdS0_Pdiii_param_5
)
{
	.reg .pred 	%p<19>;
	.reg .b32 	%r<70>;
	.reg .b64 	%rd<42>;
	.reg .b64 	%fd<37>;
	// demoted variable
	.shared .align 8 .f64 _ZZ19matmul_kernel_tiledPKdS0_PdiiiE4smem;
	ld.param.u64 	%rd10, [_Z19matmul_kernel_tiledPKdS0_Pdiii_param_0];
	ld.param.u64 	%rd11, [_Z19matmul_kernel_tiledPKdS0_Pdiii_param_2];
	ld.param.u32 	%r36, [_Z19matmul_kernel_tiledPKdS0_Pdiii_param_3];
	ld.param.u32 	%r37, [_Z19matmul_kernel_tiledPKdS0_Pdiii_param_4];
	ld.param.u32 	%r38, [_Z19matmul_kernel_tiledPKdS0_Pdiii_param_5];
	cvta.to.global.u64 	%rd1, %rd11;
	cvta.to.global.u64 	%rd2, %rd10;
	mov.u32 	%r39, %ntid.x;
	mov.u32 	%r40, %ntid.y;
	mul.lo.s32 	%r1, %r39, %r40;
	mov.u32 	%r41, %tid.x;
	mov.u32 	%r42, %tid.y;
	mad.lo.s32 	%r2, %r42, %r39, %r41;
	add.s32 	%r43, %r1, %r37;
	add.s32 	%r44, %r43, -1;
	div.s32 	%r3, %r44, %r1;
	mov.u32 	%r4, %ctaid.x;
	setp.ne.s32 	%p1, %r2, 0;
	@%p1 bra 	$L__BB1_2;
	mov.b64 	%rd12, 0;
	st.shared.u64 	[_ZZ19matmul_kernel_tiledPKdS0_PdiiiE4smem], %rd12;
$L__BB1_2:
	mov.u32 	%r45, %ctaid.y;
	mul.lo.s32 	%r63, %r1, %r45;
	rem.u32 	%r46, %r4, %r3;
	mad.lo.s32 	%r6, %r46, %r1, %r2;
	add.s32 	%r48, %r63, %r1;
	min.s32 	%r7, %r37, %r48;
	setp.ge.s32 	%p2, %r63, %r7;
	setp.ge.s32 	%p3, %r6, %r37;
	or.pred  	%p4, %p2, %p3;
	@%p4 bra 	$L__BB1_26;
	mul.lo.s32 	%r8, %r6, %r38;
	div.u32 	%r49, %r4, %r3;
	mul.lo.s32 	%r9, %r49, %r1;
	add.s32 	%r50, %r9, %r1;
	min.s32 	%r10, %r36, %r50;
	sub.s32 	%r51, %r10, %r9;
	and.b32  	%r11, %r51, 3;
	mad.lo.s32 	%r52, %r9, %r36, %r6;
	mul.wide.s32 	%rd13, %r52, 8;
	add.s64 	%rd3, %rd2, %rd13;
	mul.lo.s32 	%r12, %r9, %r38;
	mul.wide.s32 	%rd4, %r36, 8;
	add.s64 	%rd5, %rd3, %rd4;
	add.s32 	%r13, %r12, %r38;
	add.s32 	%r14, %r13, %r38;
	shl.b32 	%r15, %r38, 2;
$L__BB1_4:
	ld.param.u64 	%rd41, [_Z19matmul_kernel_tiledPKdS0_Pdiii_param_1];
	setp.ge.s32 	%p5, %r9, %r10;
	add.s32 	%r53, %r63, %r8;
	cvta.to.global.u64 	%rd14, %rd41;
	mul.wide.s32 	%rd15, %r53, 8;
	add.s64 	%rd16, %rd14, %rd15;
	ld.global.f64 	%fd1, [%rd16];
	@%p5 bra 	$L__BB1_25;
	setp.eq.s32 	%p6, %r11, 0;
	mov.u32 	%r64, %r9;
	@%p6 bra 	$L__BB1_14;
	setp.ne.s32 	%p7, %r2, 0;
	ld.global.f64 	%fd2, [%rd3];
	mul.f64 	%fd3, %fd1, %fd2;
	atom.shared.add.f64 	%fd4, [_ZZ19matmul_kernel_tiledPKdS0_PdiiiE4smem], %fd3;
	bar.sync 	0;
	@%p7 bra 	$L__BB1_8;
	add.s32 	%r54, %r12, %r63;
	mul.wide.s32 	%rd17, %r54, 8;
	add.s64 	%rd18, %rd1, %rd17;
	ld.shared.f64 	%fd5, [_ZZ19matmul_kernel_tiledPKdS0_PdiiiE4smem];
	atom.global.add.f64 	%fd6, [%rd18], %fd5;
	mov.b64 	%rd19, 0;
	st.shared.u64 	[_ZZ19matmul_kernel_tiledPKdS0_PdiiiE4smem], %rd19;
$L__BB1_8:
	add.s32 	%r64, %r9, 1;
	setp.eq.s32 	%p8, %r11, 1;
	@%p8 bra 	$L__BB1_14;
	ld.global.f64 	%fd7, [%rd5];
	mul.f64 	%fd8, %fd1, %fd7;
	atom.shared.add.f64 	%fd9, [_ZZ19matmul_kernel_tiledPKdS0_PdiiiE4smem], %fd8;
	bar.sync 	0;
	@%p7 bra 	$L__BB1_11;
	add.s32 	%r55, %r13, %r63;
	mul.wide.s32 	%rd20, %r55, 8;
	add.s64 	%rd21, %rd1, %rd20;
	ld.shared.f64 	%fd10, [_ZZ19matmul_kernel_tiledPKdS0_PdiiiE4smem];
	atom.global.add.f64 	%fd11, [%rd21], %fd10;
	mov.b64 	%rd22, 0;
	st.shared.u64 	[_ZZ19matmul_kernel_tiledPKdS0_PdiiiE4smem], %rd22;
$L__BB1_11:
	add.s32 	%r64, %r9, 2;
	setp.eq.s32 	%p10, %r11, 2;
	@%p10 bra 	$L__BB1_14;
	add.s32 	%r64, %r9, 3;
	add.s64 	%rd23, %rd5, %rd4;
	ld.global.f64 	%fd12, [%rd23];
	mul.f64 	%fd13, %fd1, %fd12;
	atom.shared.add.f64 	%fd14, [_ZZ19matmul_kernel_tiledPKdS0_PdiiiE4smem], %fd13;
	bar.sync 	0;
	@%p7 bra 	$L__BB1_14;
	add.s32 	%r56, %r14, %r63;
	mul.wide.s32 	%rd24, %r56, 8;
	add.s64 	%rd25, %rd1, %rd24;
	ld.shared.f64 	%fd15, [_ZZ19matmul_kernel_tiledPKdS0_PdiiiE4smem];
	atom.global.add.f64 	%fd16, [%rd25], %fd15;
	mov.b64 	%rd26, 0;
	st.shared.u64 	[_ZZ19matmul_kernel_tiledPKdS0_PdiiiE4smem], %rd26;
$L__BB1_14:
	sub.s32 	%r57, %r9, %r10;
	setp.gt.u32 	%p12, %r57, -4;
	@%p12 bra 	$L__BB1_25;
	add.s32 	%r58, %r64, 3;
	mad.lo.s32 	%r68, %r38, %r58, %r63;
	add.s32 	%r59, %r64, 2;
	mad.lo.s32 	%r67, %r38, %r59, %r63;
	mul.lo.s32 	%r60, %r38, %r64;
	add.s32 	%r61, %r60, %r38;
	add.s32 	%r66, %r63, %r61;
	add.s32 	%r65, %r63, %r60;
$L__BB1_16:
	setp.ne.s32 	%p13, %r2, 0;
	mad.lo.s32 	%r62, %r64, %r36, %r6;
	mul.wide.s32 	%rd27, %r62, 8;
	add.s64 	%rd6, %rd2, %rd27;
	ld.global.f64 	%fd17, [%rd6];
	mul.f64 	%fd18, %fd1, %fd17;
	atom.shared.add.f64 	%fd19, [_ZZ19matmul_kernel_tiledPKdS0_PdiiiE4smem], %fd18;
	bar.sync 	0;
	@%p13 bra 	$L__BB1_18;
	mul.wide.s32 	%rd28, %r65, 8;
	add.s64 	%rd29, %rd1, %rd28;
	ld.shared.f64 	%fd20, [_ZZ19matmul_kernel_tiledPKdS0_PdiiiE4smem];
	atom.global.add.f64 	%fd21, [%rd29], %fd20;
	mov.b64 	%rd30, 0;
	st.shared.u64 	[_ZZ19matmul_kernel_tiledPKdS0_PdiiiE4smem], %rd30;
$L__BB1_18:
	add.s64 	%rd7, %rd6, %rd4;
	ld.global.f64 	%fd22, [%rd7];
	mul.f64 	%fd23, %fd1, %fd22;
	atom.shared.add.f64 	%fd24, [_ZZ19matmul_kernel_tiledPKdS0_PdiiiE4smem], %fd23;
	bar.sync 	0;
	@%p13 bra 	$L__BB1_20;
	mul.wide.s32 	%rd31, %r66, 8;
	add.s64 	%rd32, %rd1, %rd31;
	ld.shared.f64 	%fd25, [_ZZ19matmul_kernel_tiledPKdS0_PdiiiE4smem];
	atom.global.add.f64 	%fd26, [%rd32], %fd25;
	mov.b64 	%rd33, 0;
	st.shared.u64 	[_ZZ19matmul_kernel_tiledPKdS0_PdiiiE4smem], %rd33;
$L__BB1_20:
	add.s64 	%rd8, %rd7, %rd4;
	ld.global.f64 	%fd27, [%rd8];
	mul.f64 	%fd28, %fd1, %fd27;
	atom.shared.add.f64 	%fd29, [_ZZ19matmul_kernel_tiledPKdS0_PdiiiE4smem], %fd28;
	bar.sync 	0;
	@%p13 bra 	$L__BB1_22;
	mul.wide.s32 	%rd34, %r67, 8;
	add.s64 	%rd35, %rd1, %rd34;
	ld.shared.f64 	%fd30, [_ZZ19matmul_kernel_tiledPKdS0_PdiiiE4smem];
	atom.global.add.f64 	%fd31, [%rd35], %fd30;
	mov.b64 	%rd36, 0;
	st.shared.u64 	[_ZZ19matmul_kernel_tiledPKdS0_PdiiiE4smem], %rd36;
$L__BB1_22:
	add.s64 	%rd37, %rd8, %rd4;
	ld.global.f64 	%fd32, [%rd37];
	mul.f64 	%fd33, %fd1, %fd32;
	atom.shared.add.f64 	%fd34, [_ZZ19matmul_kernel_tiledPKdS0_PdiiiE4smem], %fd33;
	bar.sync 	0;
	@%p13 bra 	$L__BB1_24;
	mul.wide.s32 	%rd38, %r68, 8;
	add.s64 	%rd39, %rd1, %rd38;
	ld.shared.f64 	%fd35, [_ZZ19matmul_kernel_tiledPKdS0_PdiiiE4smem];
	atom.global.add.f64 	%fd36, [%rd39], %fd35;
	mov.b64 	%rd40, 0;
	st.shared.u64 	[_ZZ19matmul_kernel_tiledPKdS0_PdiiiE4smem], %rd40;
$L__BB1_24:
	add.s32 	%r64, %r64, 4;
	add.s32 	%r68, %r68, %r15;
	add.s32 	%r67, %r67, %r15;
	add.s32 	%r66, %r66, %r15;
	add.s32 	%r65, %r65, %r15;
	setp.lt.s32 	%p17, %r64, %r10;
	@%p17 bra 	$L__BB1_16;
$L__BB1_25:
	add.s32 	%r63, %r63, 1;
	setp.lt.s32 	%p18, %r63, %r7;
	@%p18 bra 	$L__BB1_4;
$L__BB1_26:
	ret;

}
	// .globl	_Z20matmul_kernel_tiled2PKdS0_Pdiii
.visible .entry _Z20matmul_kernel_tiled2PKdS0_Pdiii(
	.param .u64 .ptr .align 1 _Z20matmul_kernel_tiled2PKdS0_Pdiii_param_0,
	.param .u64 .ptr .align 1 _Z20matmul_kernel_tiled2PKdS0_Pdiii_param_1,
	.param .u64 .ptr .align 1 _Z20matmul_kernel_tiled2PKdS0_Pdiii_param_2,
	.param .u32 _Z20matmul_kernel_tiled2PKdS0_Pdiii_param_3,
	.param .u32 _Z20matmul_kernel_tiled2PKdS0_Pdiii_param_4,
	.param .u32 _Z20matmul_kernel_tiled2PKdS0_Pdiii_param_5
)
{
	.reg .pred 	%p<17>;
	.reg .b32 	%r<74>;
	.reg .b64 	%rd<14>;
	.reg .b64 	%fd<88>;

	ld.param.u64 	%rd4, [_Z20matmul_kernel_tiled2PKdS0_Pdiii_param_0];
	ld.param.u64 	%rd6, [_Z20matmul_kernel_tiled2PKdS0_Pdiii_param_2];
	ld.param.u32 	%r29, [_Z20matmul_kernel_tiled2PKdS0_Pdiii_param_3];
	ld.param.u32 	%r31, [_Z20matmul_kernel_tiled2PKdS0_Pdiii_param_4];
	ld.param.u32 	%r30, [_Z20matmul_kernel_tiled2PKdS0_Pdiii_param_5];
	mov.u32 	%r33, %ntid.x;
	mov.u32 	%r34, %ntid.y;
	mul.lo.s32 	%r1, %r33, %r34;
	mov.u32 	%r35, %tid.x;
	mov.u32 	%r36, %tid.y;
	mad.lo.s32 	%r2, %r36, %r33, %r35;
	add.s32 	%r37, %r1, %r31;
	add.s32 	%r38, %r37, -1;
	div.s32 	%r39, %r38, %r1;
	mov.u32 	%r40, %ctaid.x;
	div.u32 	%r3, %r40, %r39;
	mul.lo.s32 	%r41, %r3, %r39;
	sub.s32 	%r42, %r40, %r41;
	mov.u32 	%r43, %ctaid.y;
	mul.lo.s32 	%r67, %r1, %r43;
	mad.lo.s32 	%r44, %r42, %r1, %r2;
	add.s32 	%r45, %r67, %r1;
	min.s32 	%r6, %r31, %r45;
	setp.ge.s32 	%p1, %r67, %r6;
	setp.ge.s32 	%p2, %r44, %r31;
	or.pred  	%p3, %p1, %p2;
	@%p3 bra 	$L__BB2_21;
	mul.lo.s32 	%r7, %r44, %r30;
	mul.lo.s32 	%r8, %r3, %r1;
	add.s32 	%r46, %r8, %r1;
	min.s32 	%r9, %r29, %r46;
	and.b32  	%r10, %r1, 15;
	and.b32  	%r11, %r1, 7;
	and.b32  	%r12, %r1, 4194288;
	and.b32  	%r13, %r1, 3;
	cvta.to.global.u64 	%rd1, %rd4;
	cvta.to.global.u64 	%rd2, %rd6;
$L__BB2_2:
	ld.param.u64 	%rd13, [_Z20matmul_kernel_tiled2PKdS0_Pdiii_param_1];
	setp.ge.s32 	%p4, %r8, %r9;
	add.s32 	%r47, %r67, %r7;
	cvta.to.global.u64 	%rd7, %rd13;
	mul.wide.s32 	%rd8, %r47, 8;
	add.s64 	%rd3, %rd7, %rd8;
	@%p4 bra 	$L__BB2_20;
	ld.global.f64 	%fd1, [%rd3];
	mov.u32 	%r68, %r8;
$L__BB2_4:
	setp.ne.s32 	%p5, %r2, 0;
	mad.lo.s32 	%r48, %r68, %r29, %r44;
	mul.wide.s32 	%rd9, %r48, 8;
	add.s64 	%rd10, %rd1, %rd9;
	ld.global.f64 	%fd16, [%rd10];
	mul.f64 	%fd17, %fd1, %fd16;
	shl.b32 	%r49, %r2, 3;
	mov.u32 	%r50, smem;
	add.s32 	%r51, %r50, %r49;
	st.shared.f64 	[%r51], %fd17;
	bar.sync 	0;
	@%p5 bra 	$L__BB2_19;
	setp.lt.u32 	%p6, %r1, 16;
	mov.f64 	%fd87, 0d0000000000000000;
	mov.b32 	%r72, 0;
	@%p6 bra 	$L__BB2_8;
	add.s32 	%r69, %r50, 64;
	and.b32  	%r55, %r1, -16;
	neg.s32 	%r70, %r55;
	mov.f64 	%fd87, 0d0000000000000000;
$L__BB2_7:
	.pragma "nounroll";
	ld.shared.v2.f64 	{%fd21, %fd22}, [%r69+-64];
	add.f64 	%fd23, %fd87, %fd21;
	add.f64 	%fd24, %fd23, %fd22;
	ld.shared.v2.f64 	{%fd25, %fd26}, [%r69+-48];
	add.f64 	%fd27, %fd24, %fd25;
	add.f64 	%fd28, %fd27, %fd26;
	ld.shared.v2.f64 	{%fd29, %fd30}, [%r69+-32];
	add.f64 	%fd31, %fd28, %fd29;
	add.f64 	%fd32, %fd31, %fd30;
	ld.shared.v2.f64 	{%fd33, %fd34}, [%r69+-16];
	add.f64 	%fd35, %fd32, %fd33;
	add.f64 	%fd36, %fd35, %fd34;
	ld.shared.v2.f64 	{%fd37, %fd38}, [%r69];
	add.f64 	%fd39, %fd36, %fd37;
	add.f64 	%fd40, %fd39, %fd38;
	ld.shared.v2.f64 	{%fd41, %fd42}, [%r69+16];
	add.f64 	%fd43, %fd40, %fd41;
	add.f64 	%fd44, %fd43, %fd42;
	ld.shared.v2.f64 	{%fd45, %fd46}, [%r69+32];
	add.f64 	%fd47, %fd44, %fd45;
	add.f64 	%fd48, %fd47, %fd46;
	ld.shared.v2.f64 	{%fd49, %fd50}, [%r69+48];
	add.f64 	%fd51, %fd48, %fd49;
	add.f64 	%fd87, %fd51, %fd50;
	add.s32 	%r70, %r70, 16;
	add.s32 	%r69, %r69, 128;
	setp.ne.s32 	%p7, %r70, 0;
	mov.u32 	%r72, %r12;
	@%p7 bra 	$L__BB2_7;
$L__BB2_8:
	setp.eq.s32 	%p8, %r10, 0;
	@%p8 bra 	$L__BB2_18;
	add.s32 	%r56, %r10, -1;
	setp.lt.u32 	%p9, %r56, 7;
	@%p9 bra 	$L__BB2_11;
	shl.b32 	%r57, %r72, 3;
	add.s32 	%r59, %r50, %r57;
	ld.shared.f64 	%fd53, [%r59];
	add.f64 	%fd54, %fd87, %fd53;
	ld.shared.f64 	%fd55, [%r59+8];
	add.f64 	%fd56, %fd54, %fd55;
	ld.shared.f64 	%fd57, [%r59+16];
	add.f64 	%fd58, %fd56, %fd57;
	ld.shared.f64 	%fd59, [%r59+24];
	add.f64 	%fd60, %fd58, %fd59;
	ld.shared.f64 	%fd61, [%r59+32];
	add.f64 	%fd62, %fd60, %fd61;
	ld.shared.f64 	%fd63, [%r59+40];
	add.f64 	%fd64, %fd62, %fd63;
	ld.shared.f64 	%fd65, [%r59+48];
	add.f64 	%fd66, %fd64, %fd65;
	ld.shared.f64 	%fd67, [%r59+56];
	add.f64 	%fd87, %fd66, %fd67;
	add.s32 	%r72, %r72, 8;
$L__BB2_11:
	setp.eq.s32 	%p10, %r11, 0;
	@%p10 bra 	$L__BB2_18;
	add.s32 	%r60, %r11, -1;
	setp.lt.u32 	%p11, %r60, 3;
	@%p11 bra 	$L__BB2_14;
	shl.b32 	%r61, %r72, 3;
	add.s32 	%r63, %r50, %r61;
	ld.shared.f64 	%fd69, [%r63];
	add.f64 	%fd70, %fd87, %fd69;
	ld.shared.f64 	%fd71, [%r63+8];
	add.f64 	%fd72, %fd70, %fd71;
	ld.shared.f64 	%fd73, [%r63+16];
	add.f64 	%fd74, %fd72, %fd73;
	ld.shared.f64 	%fd75, [%r63+24];
	add.f64 	%fd87, %fd74, %fd75;
	add.s32 	%r72, %r72, 4;
$L__BB2_14:
	setp.eq.s32 	%p12, %r13, 0;
	@%p12 bra 	$L__BB2_18;
	setp.eq.s32 	%p13, %r13, 1;
	shl.b32 	%r64, %r72, 3;
	add.s32 	%r26, %r50, %r64;
	ld.shared.f64 	%fd76, [%r26];
	add.f64 	%fd87, %fd87, %fd76;
	@%p13 bra 	$L__BB2_18;
	setp.eq.s32 	%p14, %r13, 2;
	ld.shared.f64 	%fd77, [%r26+8];
	add.f64 	%fd87, %fd87, %fd77;
	@%p14 bra 	$L__BB2_18;
	ld.shared.f64 	%fd78, [%r26+16];
	add.f64 	%fd87, %fd87, %fd78;
$L__BB2_18:
	mad.lo.s32 	%r66, %r68, %r30, %r67;
	mul.wide.s32 	%rd11, %r66, 8;
	add.s64 	%rd12, %rd2, %rd11;
	atom.global.add.f64 	%fd79, [%rd12], %fd87;
$L__BB2_19:
	add.s32 	%r68, %r68, 1;
	setp.lt.s32 	%p15, %r68, %r9;
	@%p15 bra 	$L__BB2_4;
$L__BB2_20:
	add.s32 	%r67, %r67, 1;
	setp.lt.s32 	%p16, %r67, %r6;
	@%p16 bra 	$L__BB2_2;
$L__BB2_21:
	ret;

}
	// .globl	_Z20matmul_kernel_tiled3PKdS0_Pdiii
.visible .entry _Z20matmul_kernel_tiled3PKdS0_Pdiii(
	.param .u64 .ptr .align 1 _Z20matmul_kernel_tiled3PKdS0_Pdiii_param_0,
	.param .u64 .ptr .align 1 _Z20matmul_kernel_tiled3PKdS0_Pdiii_param_1,
	.param .u64 .ptr .align 1 _Z20matmul_kernel_tiled3PKdS0_Pdiii_param_2,
	.param .u32 _Z20matmul_kernel_tiled3PKdS0_Pdiii_param_3,
	.param .u32 _Z20matmul_kernel_tiled3PKdS0_Pdiii_param_4,
	.param .u32 _Z20matmul_kernel_tiled3PKdS0_Pdiii_param_5
)
{
	.reg .pred 	%p<20>;
	.reg .b32 	%r<97>;
	.reg .b64 	%rd<23>;
	.reg .b64 	%fd<100>;

	ld.param.u64 	%rd9, [_Z20matmul_kernel_tiled3PKdS0_Pdiii_param_0];
	ld.param.u32 	%r36, [_Z20matmul_kernel_tiled3PKdS0_Pdiii_param_3];
	ld.param.u32 	%r38, [_Z20matmul_kernel_tiled3PKdS0_Pdiii_param_4];
	ld.param.u32 	%r37, [_Z20matmul_kernel_tiled3PKdS0_Pdiii_param_5];
	cvta.to.global.u64 	%rd1, %rd9;
	mov.u32 	%r40, %ntid.x;
	mov.u32 	%r41, %ntid.y;
	mul.lo.s32 	%r1, %r40, %r41;
	mov.u32 	%r42, %tid.x;
	mov.u32 	%r43, %tid.y;
	mad.lo.s32 	%r2, %r43, %r40, %r42;
	add.s32 	%r44, %r1, %r38;
	add.s32 	%r45, %r44, -1;
	div.s32 	%r46, %r45, %r1;
	mov.u32 	%r47, %ctaid.x;
	div.u32 	%r3, %r47, %r46;
	mul.lo.s32 	%r48, %r3, %r46;
	sub.s32 	%r49, %r47, %r48;
	mov.u32 	%r50, %ctaid.y;
	mul.lo.s32 	%r90, %r1, %r50;
	mad.lo.s32 	%r51, %r49, %r1, %r2;
	add.s32 	%r52, %r90, %r1;
	min.s32 	%r6, %r38, %r52;
	setp.ge.s32 	%p1, %r90, %r6;
	setp.ge.s32 	%p2, %r51, %r38;
	or.pred  	%p3, %p1, %p2;
	@%p3 bra 	$L__BB3_23;
	ld.param.u64 	%rd22, [_Z20matmul_kernel_tiled3PKdS0_Pdiii_param_2];
	ld.param.u64 	%rd21, [_Z20matmul_kernel_tiled3PKdS0_Pdiii_param_1];
	mul.lo.s32 	%r7, %r51, %r37;
	mul.lo.s32 	%r8, %r3, %r1;
	add.s32 	%r53, %r8, %r1;
	min.s32 	%r9, %r36, %r53;
	mul.lo.s32 	%r10, %r2, %r1;
	add.s32 	%r54, %r8, %r2;
	mul.lo.s32 	%r11, %r54, %r37;
	sub.s32 	%r55, %r9, %r8;
	and.b32  	%r12, %r1, 15;
	and.b32  	%r13, %r1, 7;
	and.b32  	%r14, %r55, 3;
	mad.lo.s32 	%r56, %r8, %r36, %r51;
	mul.wide.s32 	%rd10, %r56, 8;
	add.s64 	%rd2, %rd1, %rd10;
	shl.b32 	%r57, %r2, 3;
	mov.u32 	%r58, smem;
	add.s32 	%r15, %r58, %r57;
	mul.wide.s32 	%rd3, %r36, 8;
	add.s64 	%rd4, %rd2, %rd3;
	shl.b32 	%r16, %r1, 3;
	add.s32 	%r17, %r15, %r16;
	and.b32  	%r18, %r1, 3;
	cvta.to.global.u64 	%rd5, %rd21;
	cvta.to.global.u64 	%rd6, %rd22;
$L__BB3_2:
	setp.ge.s32 	%p4, %r8, %r9;
	add.s32 	%r59, %r90, %r7;
	mul.wide.s32 	%rd11, %r59, 8;
	add.s64 	%rd12, %rd5, %rd11;
	ld.global.f64 	%fd1, [%rd12];
	@%p4 bra 	$L__BB3_9;
	setp.eq.s32 	%p5, %r14, 0;
	mov.u32 	%r91, %r8;
	@%p5 bra 	$L__BB3_7;
	add.s32 	%r91, %r8, 1;
	setp.eq.s32 	%p6, %r14, 1;
	ld.global.f64 	%fd16, [%rd2];
	mul.f64 	%fd17, %fd1, %fd16;
	st.shared.f64 	[%r15], %fd17;
	@%p6 bra 	$L__BB3_7;
	add.s32 	%r91, %r8, 2;
	setp.eq.s32 	%p7, %r14, 2;
	ld.global.f64 	%fd18, [%rd4];
	mul.f64 	%fd19, %fd1, %fd18;
	st.shared.f64 	[%r17], %fd19;
	@%p7 bra 	$L__BB3_7;
	add.s32 	%r91, %r8, 3;
	add.s64 	%rd13, %rd4, %rd3;
	ld.global.f64 	%fd20, [%rd13];
	mul.f64 	%fd21, %fd1, %fd20;
	add.s32 	%r60, %r17, %r16;
	st.shared.f64 	[%r60], %fd21;
$L__BB3_7:
	sub.s32 	%r61, %r8, %r9;
	setp.gt.u32 	%p8, %r61, -4;
	@%p8 bra 	$L__BB3_9;
$L__BB3_8:
	mad.lo.s32 	%r62, %r91, %r36, %r51;
	mul.wide.s32 	%rd14, %r62, 8;
	add.s64 	%rd15, %rd1, %rd14;
	ld.global.f64 	%fd22, [%rd15];
	mul.f64 	%fd23, %fd1, %fd22;
	sub.s32 	%r63, %r91, %r8;
	mul.lo.s32 	%r64, %r63, %r1;
	shl.b32 	%r65, %r64, 3;
	add.s32 	%r66, %r15, %r65;
	st.shared.f64 	[%r66], %fd23;
	add.s64 	%rd16, %rd15, %rd3;
	ld.global.f64 	%fd24, [%rd16];
	mul.f64 	%fd25, %fd1, %fd24;
	add.s32 	%r67, %r66, %r16;
	st.shared.f64 	[%r67], %fd25;
	add.s64 	%rd17, %rd16, %rd3;
	ld.global.f64 	%fd26, [%rd17];
	mul.f64 	%fd27, %fd1, %fd26;
	add.s32 	%r68, %r67, %r16;
	st.shared.f64 	[%r68], %fd27;
	add.s64 	%rd18, %rd17, %rd3;
	ld.global.f64 	%fd28, [%rd18];
	mul.f64 	%fd29, %fd1, %fd28;
	add.s32 	%r69, %r68, %r16;
	st.shared.f64 	[%r69], %fd29;
	add.s32 	%r91, %r91, 4;
	setp.lt.s32 	%p9, %r91, %r9;
	@%p9 bra 	$L__BB3_8;
$L__BB3_9:
	setp.lt.u32 	%p10, %r1, 16;
	bar.sync 	0;
	mov.f64 	%fd99, 0d0000000000000000;
	mov.b32 	%r95, 0;
	@%p10 bra 	$L__BB3_12;
	mov.f64 	%fd99, 0d0000000000000000;
	mov.b32 	%r93, 0;
$L__BB3_11:
	.pragma "nounroll";
	add.s32 	%r72, %r93, %r10;
	shl.b32 	%r73, %r72, 3;
	mov.u32 	%r74, smem;
	add.s32 	%r75, %r74, %r73;
	ld.shared.f64 	%fd33, [%r75];
	add.f64 	%fd34, %fd99, %fd33;
	ld.shared.f64 	%fd35, [%r75+8];
	add.f64 	%fd36, %fd34, %fd35;
	ld.shared.f64 	%fd37, [%r75+16];
	add.f64 	%fd38, %fd36, %fd37;
	ld.shared.f64 	%fd39, [%r75+24];
	add.f64 	%fd40, %fd38, %fd39;
	ld.shared.f64 	%fd41, [%r75+32];
	add.f64 	%fd42, %fd40, %fd41;
	ld.shared.f64 	%fd43, [%r75+40];
	add.f64 	%fd44, %fd42, %fd43;
	ld.shared.f64 	%fd45, [%r75+48];
	add.f64 	%fd46, %fd44, %fd45;
	ld.shared.f64 	%fd47, [%r75+56];
	add.f64 	%fd48, %fd46, %fd47;
	ld.shared.f64 	%fd49, [%r75+64];
	add.f64 	%fd50, %fd48, %fd49;
	ld.shared.f64 	%fd51, [%r75+72];
	add.f64 	%fd52, %fd50, %fd51;
	ld.shared.f64 	%fd53, [%r75+80];
	add.f64 	%fd54, %fd52, %fd53;
	ld.shared.f64 	%fd55, [%r75+88];
	add.f64 	%fd56, %fd54, %fd55;
	ld.shared.f64 	%fd57, [%r75+96];
	add.f64 	%fd58, %fd56, %fd57;
	ld.shared.f64 	%fd59, [%r75+104];
	add.f64 	%fd60, %fd58, %fd59;
	ld.shared.f64 	%fd61, [%r75+112];
	add.f64 	%fd62, %fd60, %fd61;
	ld.shared.f64 	%fd63, [%r75+120];
	add.f64 	%fd99, %fd62, %fd63;
	add.s32 	%r93, %r93, 16;
	and.b32  	%r95, %r1, 4194288;
	setp.ne.s32 	%p11, %r93, %r95;
	@%p11 bra 	$L__BB3_11;
$L__BB3_12:
	setp.eq.s32 	%p12, %r12, 0;
	@%p12 bra 	$L__BB3_22;
	add.s32 	%r76, %r12, -1;
	setp.lt.u32 	%p13, %r76, 7;
	@%p13 bra 	$L__BB3_15;
	add.s32 	%r77, %r95, %r10;
	shl.b32 	%r78, %r77, 3;
	mov.u32 	%r79, smem;
	add.s32 	%r80, %r79, %r78;
	ld.shared.f64 	%fd65, [%r80];
	add.f64 	%fd66, %fd99, %fd65;
	ld.shared.f64 	%fd67, [%r80+8];
	add.f64 	%fd68, %fd66, %fd67;
	ld.shared.f64 	%fd69, [%r80+16];
	add.f64 	%fd70, %fd68, %fd69;
	ld.shared.f64 	%fd71, [%r80+24];
	add.f64 	%fd72, %fd70, %fd71;
	ld.shared.f64 	%fd73, [%r80+32];
	add.f64 	%fd74, %fd72, %fd73;
	ld.shared.f64 	%fd75, [%r80+40];
	add.f64 	%fd76, %fd74, %fd75;
	ld.shared.f64 	%fd77, [%r80+48];
	add.f64 	%fd78, %fd76, %fd77;
	ld.shared.f64 	%fd79, [%r80+56];
	add.f64 	%fd99, %fd78, %fd79;
	add.s32 	%r95, %r95, 8;
$L__BB3_15:
	setp.eq.s32 	%p14, %r13, 0;
	@%p14 bra 	$L__BB3_22;
	add.s32 	%r81, %r13, -1;
	setp.lt.u32 	%p15, %r81, 3;
	@%p15 bra 	$L__BB3_18;
	add.s32 	%r82, %r95, %r10;
	shl.b32 	%r83, %r82, 3;
	mov.u32 	%r84, smem;
	add.s32 	%r85, %r84, %r83;
	ld.shared.f64 	%fd81, [%r85];
	add.f64 	%fd82, %fd99, %fd81;
	ld.shared.f64 	%fd83, [%r85+8];
	add.f64 	%fd84, %fd82, %fd83;
	ld.shared.f64 	%fd85, [%r85+16];
	add.f64 	%fd86, %fd84, %fd85;
	ld.shared.f64 	%fd87, [%r85+24];
	add.f64 	%fd99, %fd86, %fd87;
	add.s32 	%r95, %r95, 4;
$L__BB3_18:
	setp.eq.s32 	%p16, %r18, 0;
	@%p16 bra 	$L__BB3_22;
	setp.eq.s32 	%p17, %r18, 1;
	add.s32 	%r86, %r95, %r10;
	shl.b32 	%r87, %r86, 3;
	mov.u32 	%r88, smem;
	add.s32 	%r34, %r88, %r87;
	ld.shared.f64 	%fd88, [%r34];
	add.f64 	%fd99, %fd99, %fd88;
	@%p17 bra 	$L__BB3_22;
	setp.eq.s32 	%p18, %r18, 2;
	ld.shared.f64 	%fd89, [%r34+8];
	add.f64 	%fd99, %fd99, %fd89;
	@%p18 bra 	$L__BB3_22;
	ld.shared.f64 	%fd90, [%r34+16];
	add.f64 	%fd99, %fd99, %fd90;
$L__BB3_22:
	add.s32 	%r89, %r90, %r11;
	mul.wide.s32 	%rd19, %r89, 8;
	add.s64 	%rd20, %rd6, %rd19;
	atom.global.add.f64 	%fd91, [%rd20], %fd99;
	add.s32 	%r90, %r90, 1;
	setp.lt.s32 	%p19, %r90, %r6;
	@%p19 bra 	$L__BB3_2;
$L__BB3_23:
	ret;

}
	// .globl	_Z20matmul_kernel_tiled4PKdS0_Pdiii
.visible .entry _Z20matmul_kernel_tiled4PKdS0_Pdiii(
	.param .u64 .ptr .align 1 _Z20matmul_kernel_tiled4PKdS0_Pdiii_param_0,
	.param .u64 .ptr .align 1 _Z20matmul_kernel_tiled4PKdS0_Pdiii_param_1,
	.param .u64 .ptr .align 1 _Z20matmul_kernel_tiled4PKdS0_Pdiii_param_2,
	.param .u32 _Z20matmul_kernel_tiled4PKdS0_Pdiii_param_3,
	.param .u32 _Z20matmul_kernel_tiled4PKdS0_Pdiii_param_4,
	.param .u32 _Z20matmul_kernel_tiled4PKdS0_Pdiii_param_5
)
{
	.reg .pred 	%p<18>;
	.reg .b32 	%r<105>;
	.reg .b64 	%rd<13>;
	.reg .b64 	%fd<76>;

	ld.param.u64 	%rd1, [_Z20matmul_kernel_tiled4PKdS0_Pdiii_param_0];
	ld.param.u64 	%rd2, [_Z20matmul_kernel_tiled4PKdS0_Pdiii_param_1];
	ld.param.u64 	%rd3, [_Z20matmul_kernel_tiled4PKdS0_Pdiii_param_2];
	ld.param.u32 	%r34, [_Z20matmul_kernel_tiled4PKdS0_Pdiii_param_3];
	ld.param.u32 	%r35, [_Z20matmul_kernel_tiled4PKdS0_Pdiii_param_4];
	ld.param.u32 	%r33, [_Z20matmul_kernel_tiled4PKdS0_Pdiii_param_5];
	mov.u32 	%r1, %ntid.x;
	mul.lo.s32 	%r2, %r1, %r1;
	add.s32 	%r36, %r1, %r35;
	add.s32 	%r37, %r36, -1;
	div.s32 	%r38, %r37, %r1;
	mov.u32 	%r39, %ctaid.x;
	div.u32 	%r40, %r39, %r38;
	mul.lo.s32 	%r41, %r40, %r38;
	sub.s32 	%r42, %r39, %r41;
	mov.u32 	%r3, %tid.x;
	mad.lo.s32 	%r4, %r40, %r1, %r3;
	mul.lo.s32 	%r5, %r42, %r1;
	mov.u32 	%r6, %tid.y;
	add.s32 	%r43, %r5, %r6;
	setp.ge.s32 	%p1, %r4, %r34;
	setp.ge.s32 	%p2, %r43, %r35;
	mov.f64 	%fd66, 0d0000000000000000;
	or.pred  	%p3, %p1, %p2;
	@%p3 bra 	$L__BB4_2;
	cvta.to.global.u64 	%rd4, %rd1;
	mad.lo.s32 	%r44, %r4, %r35, %r43;
	mul.wide.s32 	%rd5, %r44, 8;
	add.s64 	%rd6, %rd4, %rd5;
	ld.global.f64 	%fd66, [%rd6];
$L__BB4_2:
	mad.lo.s32 	%r8, %r3, %r1, %r6;
	shl.b32 	%r45, %r8, 3;
	mov.u32 	%r46, smem;
	add.s32 	%r47, %r46, %r45;
	st.shared.f64 	[%r47], %fd66;
	add.s32 	%r9, %r5, %r3;
	mov.u32 	%r48, %ctaid.y;
	mad.lo.s32 	%r49, %r48, %r1, %r6;
	setp.ge.s32 	%p4, %r9, %r35;
	setp.ge.s32 	%p5, %r49, %r33;
	mov.f64 	%fd67, 0d0000000000000000;
	or.pred  	%p6, %p4, %p5;
	@%p6 bra 	$L__BB4_4;
	mad.lo.s32 	%r50, %r9, %r33, %r49;
	cvta.to.global.u64 	%rd7, %rd2;
	mul.wide.s32 	%rd8, %r50, 8;
	add.s64 	%rd9, %rd7, %rd8;
	ld.global.f64 	%fd67, [%rd9];
$L__BB4_4:
	shl.b32 	%r52, %r2, 3;
	add.s32 	%r11, %r46, %r52;
	add.s32 	%r55, %r11, %r45;
	st.shared.f64 	[%r55], %fd67;
	bar.sync 	0;
	mul.lo.s32 	%r12, %r6, %r1;
	and.b32  	%r13, %r1, 7;
	setp.lt.u32 	%p7, %r1, 8;
	mov.f64 	%fd75, 0d0000000000000000;
	mov.b32 	%r103, 0;
	@%p7 bra 	$L__BB4_7;
	and.b32  	%r103, %r1, 2040;
	and.b32  	%r56, %r1, -8;
	neg.s32 	%r101, %r56;
	shl.b32 	%r58, %r3, 3;
	add.s32 	%r59, %r52, %r58;
	add.s32 	%r100, %r46, %r59;
	shl.b32 	%r17, %r1, 6;
	shl.b32 	%r61, %r12, 3;
	add.s32 	%r62, %r61, %r46;
	add.s32 	%r99, %r62, 32;
	shl.b32 	%r19, %r1, 3;
	mov.f64 	%fd75, 0d0000000000000000;
$L__BB4_6:
	.pragma "nounroll";
	ld.shared.f64 	%fd22, [%r99+-32];
	ld.shared.f64 	%fd23, [%r100];
	fma.rn.f64 	%fd24, %fd22, %fd23, %fd75;
	ld.shared.f64 	%fd25, [%r99+-24];
	add.s32 	%r63, %r100, %r19;
	ld.shared.f64 	%fd26, [%r63];
	fma.rn.f64 	%fd27, %fd25, %fd26, %fd24;
	ld.shared.f64 	%fd28, [%r99+-16];
	add.s32 	%r64, %r63, %r19;
	ld.shared.f64 	%fd29, [%r64];
	fma.rn.f64 	%fd30, %fd28, %fd29, %fd27;
	ld.shared.f64 	%fd31, [%r99+-8];
	add.s32 	%r65, %r64, %r19;
	ld.shared.f64 	%fd32, [%r65];
	fma.rn.f64 	%fd33, %fd31, %fd32, %fd30;
	ld.shared.f64 	%fd34, [%r99];
	add.s32 	%r66, %r65, %r19;
	ld.shared.f64 	%fd35, [%r66];
	fma.rn.f64 	%fd36, %fd34, %fd35, %fd33;
	ld.shared.f64 	%fd37, [%r99+8];
	add.s32 	%r67, %r66, %r19;
	ld.shared.f64 	%fd38, [%r67];
	fma.rn.f64 	%fd39, %fd37, %fd38, %fd36;
	ld.shared.f64 	%fd40, [%r99+16];
	add.s32 	%r68, %r67, %r19;
	ld.shared.f64 	%fd41, [%r68];
	fma.rn.f64 	%fd42, %fd40, %fd41, %fd39;
	ld.shared.f64 	%fd43, [%r99+24];
	add.s32 	%r69, %r68, %r19;
	ld.shared.f64 	%fd44, [%r69];
	fma.rn.f64 	%fd75, %fd43, %fd44, %fd42;
	add.s32 	%r101, %r101, 8;
	add.s32 	%r100, %r100, %r17;
	add.s32 	%r99, %r99, 64;
	setp.ne.s32 	%p8, %r101, 0;
	@%p8 bra 	$L__BB4_6;
$L__BB4_7:
	setp.eq.s32 	%p9, %r13, 0;
	@%p9 bra 	$L__BB4_15;
	and.b32  	%r27, %r1, 3;
	setp.lt.u32 	%p10, %r13, 4;
	@%p10 bra 	$L__BB4_10;
	add.s32 	%r70, %r103, %r12;
	shl.b32 	%r71, %r70, 3;
	add.s32 	%r73, %r46, %r71;
	ld.shared.f64 	%fd46, [%r73];
	mad.lo.s32 	%r74, %r103, %r1, %r3;
	shl.b32 	%r75, %r74, 3;
	add.s32 	%r76, %r11, %r75;
	ld.shared.f64 	%fd47, [%r76];
	fma.rn.f64 	%fd48, %fd46, %fd47, %fd75;
	ld.shared.f64 	%fd49, [%r73+8];
	shl.b32 	%r77, %r1, 3;
	add.s32 	%r78, %r76, %r77;
	ld.shared.f64 	%fd50, [%r78];
	fma.rn.f64 	%fd51, %fd49, %fd50, %fd48;
	ld.shared.f64 	%fd52, [%r73+16];
	add.s32 	%r79, %r78, %r77;
	ld.shared.f64 	%fd53, [%r79];
	fma.rn.f64 	%fd54, %fd52, %fd53, %fd51;
	ld.shared.f64 	%fd55, [%r73+24];
	add.s32 	%r80, %r79, %r77;
	ld.shared.f64 	%fd56, [%r80];
	fma.rn.f64 	%fd75, %fd55, %fd56, %fd54;
	add.s32 	%r103, %r103, 4;
$L__BB4_10:
	setp.eq.s32 	%p11, %r27, 0;
	@%p11 bra 	$L__BB4_15;
	setp.eq.s32 	%p12, %r27, 1;
	@%p12 bra 	$L__BB4_13;
	add.s32 	%r81, %r103, %r12;
	shl.b32 	%r82, %r81, 3;
	add.s32 	%r84, %r46, %r82;
	ld.shared.f64 	%fd58, [%r84];
	mad.lo.s32 	%r85, %r103, %r1, %r3;
	shl.b32 	%r86, %r85, 3;
	add.s32 	%r87, %r11, %r86;
	ld.shared.f64 	%fd59, [%r87];
	fma.rn.f64 	%fd60, %fd58, %fd59, %fd75;
	ld.shared.f64 	%fd61, [%r84+8];
	shl.b32 	%r88, %r1, 3;
	add.s32 	%r89, %r87, %r88;
	ld.shared.f64 	%fd62, [%r89];
	fma.rn.f64 	%fd75, %fd61, %fd62, %fd60;
	add.s32 	%r103, %r103, 2;
$L__BB4_13:
	and.b32  	%r90, %r1, 1;
	setp.eq.b32 	%p13, %r90, 1;
	not.pred 	%p14, %p13;
	@%p14 bra 	$L__BB4_15;
	add.s32 	%r91, %r103, %r12;
	shl.b32 	%r92, %r91, 3;
	add.s32 	%r94, %r46, %r92;
	ld.shared.f64 	%fd63, [%r94];
	mad.lo.s32 	%r95, %r103, %r1, %r3;
	shl.b32 	%r96, %r95, 3;
	add.s32 	%r97, %r11, %r96;
	ld.shared.f64 	%fd64, [%r97];
	fma.rn.f64 	%fd75, %fd63, %fd64, %fd75;
$L__BB4_15:
	setp.ge.s32 	%p15, %r49, %r33;
	setp.ge.s32 	%p16, %r4, %r35;
	or.pred  	%p17, %p16, %p15;
	@%p17 bra 	$L__BB4_17;
	mad.lo.s32 	%r98, %r4, %r33, %r49;
	cvta.to.global.u64 	%rd10, %rd3;
	mul.wide.s32 	%rd11, %r98, 8;
	add.s64 	%rd12, %rd10, %rd11;
	atom.global.add.f64 	%fd65, [%rd12], %fd75;
$L__BB4_17:
	ret;

}
	// .globl	_Z20matmul_kernel_tiled5PKdS0_Pdiii
.visible .entry _Z20matmul_kernel_tiled5PKdS0_Pdiii(
	.param .u64 .ptr .align 1 _Z20matmul_kernel_tiled5PKdS0_Pdiii_param_0,
	.param .u64 .ptr .align 1 _Z20matmul_kernel_tiled5PKdS0_Pdiii_param_1,
	.param .u64 .ptr .align 1 _Z20matmul_kernel_tiled5PKdS0_Pdiii_param_2,
	.param .u32 _Z20matmul_kernel_tiled5PKdS0_Pdiii_param_3,
	.param .u32 _Z20matmul_kernel_tiled5PKdS0_Pdiii_param_4,
	.param .u32 _Z20matmul_kernel_tiled5PKdS0_Pdiii_param_5
)
{
	.reg .pred 	%p<15>;
	.reg .b32 	%r<101>;
	.reg .b64 	%rd<13>;
	.reg .b64 	%fd<77>;

	ld.param.u64 	%rd4, [_Z20matmul_kernel_tiled5PKdS0_Pdiii_param_0];
	ld.param.u64 	%rd5, [_Z20matmul_kernel_tiled5PKdS0_Pdiii_param_1];
	ld.param.u64 	%rd6, [_Z20matmul_kernel_tiled5PKdS0_Pdiii_param_2];
	ld.param.u32 	%r35, [_Z20matmul_kernel_tiled5PKdS0_Pdiii_param_3];
	ld.param.u32 	%r36, [_Z20matmul_kernel_tiled5PKdS0_Pdiii_param_4];
	ld.param.u32 	%r37, [_Z20matmul_kernel_tiled5PKdS0_Pdiii_param_5];
	mov.u32 	%r1, %ntid.x;
	add.s32 	%r38, %r1, %r36;
	add.s32 	%r39, %r38, -1;
	div.s32 	%r2, %r39, %r1;
	mov.u32 	%r40, %ctaid.x;
	mov.u32 	%r3, %tid.x;
	mad.lo.s32 	%r4, %r40, %r1, %r3;
	mov.u32 	%r41, %ctaid.y;
	mov.u32 	%r5, %tid.y;
	mad.lo.s32 	%r6, %r41, %r1, %r5;
	setp.lt.s32 	%p1, %r2, 1;
	@%p1 bra 	$L__BB5_18;
	mul.lo.s32 	%r43, %r1, %r1;
	shl.b32 	%r44, %r43, 3;
	mov.u32 	%r45, smem;
	add.s32 	%r7, %r45, %r44;
	cvta.to.global.u64 	%rd7, %rd6;
	mad.lo.s32 	%r46, %r37, %r4, %r6;
	mul.wide.s32 	%rd8, %r46, 8;
	add.s64 	%rd1, %rd7, %rd8;
	mul.lo.s32 	%r8, %r36, %r4;
	mul.lo.s32 	%r9, %r3, %r1;
	add.s32 	%r47, %r9, %r5;
	shl.b32 	%r48, %r47, 3;
	add.s32 	%r10, %r45, %r48;
	add.s32 	%r11, %r7, %r48;
	and.b32  	%r12, %r1, 7;
	and.b32  	%r13, %r1, 2040;
	and.b32  	%r49, %r1, -8;
	neg.s32 	%r14, %r49;
	shl.b32 	%r50, %r5, 3;
	add.s32 	%r51, %r44, %r50;
	add.s32 	%r15, %r45, %r51;
	shl.b32 	%r16, %r1, 6;
	shl.b32 	%r52, %r9, 3;
	add.s32 	%r53, %r52, %r45;
	add.s32 	%r17, %r53, 32;
	shl.b32 	%r18, %r1, 3;
	cvta.to.global.u64 	%rd2, %rd4;
	cvta.to.global.u64 	%rd3, %rd5;
	mov.b32 	%r94, 0;
$L__BB5_2:
	setp.ge.s32 	%p2, %r4, %r35;
	mul.lo.s32 	%r20, %r94, %r1;
	add.s32 	%r54, %r20, %r5;
	setp.ge.s32 	%p3, %r54, %r36;
	mov.f64 	%fd67, 0d0000000000000000;
	or.pred  	%p4, %p2, %p3;
	@%p4 bra 	$L__BB5_4;
	add.s32 	%r55, %r54, %r8;
	mul.wide.s32 	%rd9, %r55, 8;
	add.s64 	%rd10, %rd2, %rd9;
	ld.global.f64 	%fd67, [%rd10];
$L__BB5_4:
	st.shared.f64 	[%r10], %fd67;
	add.s32 	%r22, %r20, %r3;
	max.s32 	%r56, %r22, %r6;
	setp.ge.s32 	%p5, %r56, %r36;
	mov.f64 	%fd68, 0d0000000000000000;
	@%p5 bra 	$L__BB5_6;
	mad.lo.s32 	%r57, %r22, %r37, %r6;
	mul.wide.s32 	%rd11, %r57, 8;
	add.s64 	%rd12, %rd3, %rd11;
	ld.global.f64 	%fd68, [%rd12];
$L__BB5_6:
	setp.lt.u32 	%p6, %r1, 8;
	st.shared.f64 	[%r11], %fd68;
	bar.sync 	0;
	mov.f64 	%fd76, 0d0000000000000000;
	mov.b32 	%r99, 0;
	@%p6 bra 	$L__BB5_9;
	mov.f64 	%fd76, 0d0000000000000000;
	mov.u32 	%r95, %r17;
	mov.u32 	%r96, %r15;
	mov.u32 	%r97, %r14;
$L__BB5_8:
	.pragma "nounroll";
	ld.shared.f64 	%fd22, [%r95+-32];
	ld.shared.f64 	%fd23, [%r96];
	fma.rn.f64 	%fd24, %fd22, %fd23, %fd76;
	ld.shared.f64 	%fd25, [%r95+-24];
	add.s32 	%r59, %r96, %r18;
	ld.shared.f64 	%fd26, [%r59];
	fma.rn.f64 	%fd27, %fd25, %fd26, %fd24;
	ld.shared.f64 	%fd28, [%r95+-16];
	add.s32 	%r60, %r59, %r18;
	ld.shared.f64 	%fd29, [%r60];
	fma.rn.f64 	%fd30, %fd28, %fd29, %fd27;
	ld.shared.f64 	%fd31, [%r95+-8];
	add.s32 	%r61, %r60, %r18;
	ld.shared.f64 	%fd32, [%r61];
	fma.rn.f64 	%fd33, %fd31, %fd32, %fd30;
	ld.shared.f64 	%fd34, [%r95];
	add.s32 	%r62, %r61, %r18;
	ld.shared.f64 	%fd35, [%r62];
	fma.rn.f64 	%fd36, %fd34, %fd35, %fd33;
	ld.shared.f64 	%fd37, [%r95+8];
	add.s32 	%r63, %r62, %r18;
	ld.shared.f64 	%fd38, [%r63];
	fma.rn.f64 	%fd39, %fd37, %fd38, %fd36;
	ld.shared.f64 	%fd40, [%r95+16];
	add.s32 	%r64, %r63, %r18;
	ld.shared.f64 	%fd41, [%r64];
	fma.rn.f64 	%fd42, %fd40, %fd41, %fd39;
	ld.shared.f64 	%fd43, [%r95+24];
	add.s32 	%r65, %r64, %r18;
	ld.shared.f64 	%fd44, [%r65];
	fma.rn.f64 	%fd76, %fd43, %fd44, %fd42;
	add.s32 	%r97, %r97, 8;
	add.s32 	%r96, %r96, %r16;
	add.s32 	%r95, %r95, 64;
	setp.ne.s32 	%p7, %r97, 0;
	mov.u32 	%r99, %r13;
	@%p7 bra 	$L__BB5_8;
$L__BB5_9:
	setp.eq.s32 	%p8, %r12, 0;
	@%p8 bra 	$L__BB5_17;
	add.s32 	%r66, %r12, -1;
	setp.lt.u32 	%p9, %r66, 3;
	@%p9 bra 	$L__BB5_12;
	add.s32 	%r67, %r99, %r9;
	shl.b32 	%r68, %r67, 3;
	mov.u32 	%r69, smem;
	add.s32 	%r70, %r69, %r68;
	ld.shared.f64 	%fd46, [%r70];
	mad.lo.s32 	%r71, %r99, %r1, %r5;
	shl.b32 	%r72, %r71, 3;
	add.s32 	%r73, %r7, %r72;
	ld.shared.f64 	%fd47, [%r73];
	fma.rn.f64 	%fd48, %fd46, %fd47, %fd76;
	ld.shared.f64 	%fd49, [%r70+8];
	add.s32 	%r74, %r73, %r18;
	ld.shared.f64 	%fd50, [%r74];
	fma.rn.f64 	%fd51, %fd49, %fd50, %fd48;
	ld.shared.f64 	%fd52, [%r70+16];
	add.s32 	%r75, %r74, %r18;
	ld.shared.f64 	%fd53, [%r75];
	fma.rn.f64 	%fd54, %fd52, %fd53, %fd51;
	ld.shared.f64 	%fd55, [%r70+24];
	add.s32 	%r76, %r75, %r18;
	ld.shared.f64 	%fd56, [%r76];
	fma.rn.f64 	%fd76, %fd55, %fd56, %fd54;
	add.s32 	%r99, %r99, 4;
$L__BB5_12:
	and.b32  	%r77, %r1, 3;
	setp.eq.s32 	%p10, %r77, 0;
	@%p10 bra 	$L__BB5_17;
	setp.eq.s32 	%p11, %r77, 1;
	@%p11 bra 	$L__BB5_15;
	add.s32 	%r78, %r99, %r9;
	shl.b32 	%r79, %r78, 3;
	mov.u32 	%r80, smem;
	add.s32 	%r81, %r80, %r79;
	ld.shared.f64 	%fd58, [%r81];
	mad.lo.s32 	%r82, %r99, %r1, %r5;
	shl.b32 	%r83, %r82, 3;
	add.s32 	%r84, %r7, %r83;
	ld.shared.f64 	%fd59, [%r84];
	fma.rn.f64 	%fd60, %fd58, %fd59, %fd76;
	ld.shared.f64 	%fd61, [%r81+8];
	add.s32 	%r85, %r84, %r18;
	ld.shared.f64 	%fd62, [%r85];
	fma.rn.f64 	%fd76, %fd61, %fd62, %fd60;
	add.s32 	%r99, %r99, 2;
$L__BB5_15:
	and.b32  	%r86, %r1, 1;
	setp.eq.b32 	%p12, %r86, 1;
	not.pred 	%p13, %p12;
	@%p13 bra 	$L__BB5_17;
	add.s32 	%r87, %r99, %r9;
	shl.b32 	%r88, %r87, 3;
	mov.u32 	%r89, smem;
	add.s32 	%r90, %r89, %r88;
	ld.shared.f64 	%fd63, [%r90];
	mad.lo.s32 	%r91, %r99, %r1, %r5;
	shl.b32 	%r92, %r91, 3;
	add.s32 	%r93, %r7, %r92;
	ld.shared.f64 	%fd64, [%r93];
	fma.rn.f64 	%fd76, %fd63, %fd64, %fd76;
$L__BB5_17:
	ld.global.f64 	%fd65, [%rd1];
	add.f64 	%fd66, %fd76, %fd65;
	st.global.f64 	[%rd1], %fd66;
	add.s32 	%r94, %r94, 1;
	setp.ne.s32 	%p14, %r94, %r2;
	@%p14 bra 	$L__BB5_2;
$L__BB5_18:
	ret;

}
	// .globl	_ZN3cub18CUB_300001_SM_10006detail11EmptyKernelIvEEvv
.visible .entry _ZN3cub18CUB_300001_SM_10006detail11EmptyKernelIvEEvv()
{


	ret;

}
	// .globl	_ZN3cub18CUB_300001_SM_10006detail8for_each13static_kernelINS2_12policy_hub_t12policy_500_tElN6thrust24THRUST_300001_SM_1000_NS8cuda_cub6__fill7functorINS7_10device_ptrIdEEiEEEEvT0_T1_
.visible .entry _ZN3cub18CUB_300001_SM_10006detail8for_each13static_kernelINS2_12policy_hub_t12policy_500_tElN6thrust24THRUST_300001_SM_1000_NS8cuda_cub6__fill7functorINS7_10device_ptrIdEEiEEEEvT0_T1_(
	.param .u64 _ZN3cub18CUB_300001_SM_10006detail8for_each13static_kernelINS2_12policy_hub_t12policy_500_tElN6thrust24THRUST_300001_SM_1000_NS8cuda_cub6__fill7functorINS7_10device_ptrIdEEiEEEEvT0_T1__param_0,
	.param .align 8 .b8 _ZN3cub18CUB_300001_SM_10006detail8for_each13static_kernelINS2_12policy_hub_t12policy_500_tElN6thrust24THRUST_300001_SM_1000_NS8cuda_cub6__fill7functorINS7_10device_ptrIdEEiEEEEvT0_T1__param_1[16]
)
.maxntid 256
{
	.reg .pred 	%p<4>;
	.reg .b16 	%rs<5>;
	.reg .b32 	%r<11>;
	.reg .b64 	%rd<17>;
	.reg .b64 	%fd<3>;

	ld.param.u32 	%r2, [_ZN3cub18CUB_300001_SM_10006detail8for_each13static_kernelINS2_12policy_hub_t12policy_500_tElN6thrust24THRUST_300001_SM_1000_NS8cuda_cub6__fill7functorINS7_10device_ptrIdEEiEEEEvT0_T1__param_1+8];
	ld.param.u64 	%rd5, [_ZN3cub18CUB_300001_SM_10006detail8for_each13static_kernelINS2_12policy_hub_t12policy_500_tElN6thrust24THRUST_300001_SM_1000_NS8cuda_cub6__fill7functorINS7_10device_ptrIdEEiEEEEvT0_T1__param_1];
	ld.param.u64 	%rd6, [_ZN3cub18CUB_300001_SM_10006detail8for_each13static_kernelINS2_12policy_hub_t12policy_500_tElN6thrust24THRUST_300001_SM_1000_NS8cuda_cub6__fill7functorINS7_10device_ptrIdEEiEEEEvT0_T1__param_0];
	mov.u32 	%r8, %ctaid.x;
	mul.wide.u32 	%rd1, %r8, 512;
	sub.s64 	%rd2, %rd6, %rd1;
	setp.lt.s64 	%p1, %rd2, 512;
	@%p1 bra 	$L__BB7_2;
	cvt.rn.f64.s32 	%fd2, %r2;
	mov.u32 	%r10, %tid.x;
	cvta.to.global.u64 	%rd12, %rd5;
	cvt.u64.u32 	%rd13, %r10;
	add.s64 	%rd14, %rd1, %rd13;
	shl.b64 	%rd15, %rd14, 3;
	add.s64 	%rd16, %rd12, %rd15;
	st.global.f64 	[%rd16], %fd2;
	st.global.f64 	[%rd16+2048], %fd2;
	bra.uni 	$L__BB7_6;
$L__BB7_2:
	cvta.to.global.u64 	%rd7, %rd5;
	mov.u32 	%r1, %tid.x;
	cvt.s64.s32 	%rd3, %rd2;
	cvt.rn.f64.s32 	%fd1, %r2;
	cvt.u64.u32 	%rd8, %r1;
	setp.le.s64 	%p2, %rd3, %rd8;
	add.s64 	%rd9, %rd1, %rd8;
	shl.b64 	%rd10, %rd9, 3;
	add.s64 	%rd4, %rd7, %rd10;
	@%p2 bra 	$L__BB7_4;
	st.global.f64 	[%rd4], %fd1;
$L__BB7_4:
	add.s32 	%r9, %r1, 256;
	cvt.u64.u32 	%rd11, %r9;
	setp.le.s64 	%p3, %rd3, %rd11;
	@%p3 bra 	$L__BB7_6;
	st.global.f64 	[%rd4+2048], %fd1;
$L__BB7_6:
	ret;

}
	// .globl	_ZN3cub18CUB_300001_SM_10006detail8for_each13static_kernelINS2_12policy_hub_t12policy_500_tEmN6thrust24THRUST_300001_SM_1000_NS8cuda_cub20__uninitialized_fill7functorINS7_10device_ptrIdEEdEEEEvT0_T1_
.visible .entry _ZN3cub18CUB_300001_SM_10006detail8for_each13static_kernelINS2_12policy_hub_t12policy_500_tEmN6thrust24THRUST_300001_SM_1000_NS8cuda_cub20__uninitialized_fill7functorINS7_10device_ptrIdEEdEEEEvT0_T1_(
	.param .u64 _ZN3cub18CUB_300001_SM_10006detail8for_each13static_kernelINS2_12policy_hub_t12policy_500_tEmN6thrust24THRUST_300001_SM_1000_NS8cuda_cub20__uninitialized_fill7functorINS7_10device_ptrIdEEdEEEEvT0_T1__param_0,
	.param .align 8 .b8 _ZN3cub18CUB_300001_SM_10006detail8for_each13static_kernelINS2_12policy_hub_t12policy_500_tEmN6thrust24THRUST_300001_SM_1000_NS8cuda_cub20__uninitialized_fill7functorINS7_10device_ptrIdEEdEEEEvT0_T1__param_1[16]
)
.maxntid 256
{
	.reg .pred 	%p<4>;
	.reg .b32 	%r<5>;
	.reg .b64 	%rd<16>;
	.reg .b64 	%fd<3>;

	ld.param.f64 	%fd2, [_ZN3cub18CUB_300001_SM_10006detail8for_each13static_kernelINS2_12policy_hub_t12policy_500_tEmN6thrust24THRUST_300001_SM_1000_NS8cuda_cub20__uninitialized_fill7functorINS7_10device_ptrIdEEdEEEEvT0_T1__param_1+8];
	ld.param.u64 	%rd4, [_ZN3cub18CUB_300001_SM_10006detail8for_each13static_kernelINS2_12policy_hub_t12policy_500_tEmN6thrust24THRUST_300001_SM_1000_NS8cuda_cub20__uninitialized_fill7functorINS7_10device_ptrIdEEdEEEEvT0_T1__param_1];
	ld.param.u64 	%rd5, [_ZN3cub18CUB_300001_SM_10006detail8for_each13static_kernelINS2_12policy_hub_t12policy_500_tEmN6thrust24THRUST_300001_SM_1000_NS8cuda_cub20__uninitialized_fill7functorINS7_10device_ptrIdEEdEEEEvT0_T1__param_0];
	mov.u32 	%r2, %ctaid.x;
	mul.wide.u32 	%rd1, %r2, 512;
	sub.s64 	%rd2, %rd5, %rd1;
	setp.lt.u64 	%p1, %rd2, 512;
	@%p1 bra 	$L__BB8_2;
	mov.u32 	%r4, %tid.x;
	cvta.to.global.u64 	%rd11, %rd4;
	cvt.u64.u32 	%rd12, %r4;
	add.s64 	%rd13, %rd1, %rd12;
	shl.b64 	%rd14, %rd13, 3;
	add.s64 	%rd15, %rd11, %rd14;
	st.global.f64 	[%rd15], %fd2;
	st.global.f64 	[%rd15+2048], %fd2;
	bra.uni 	$L__BB8_6;
$L__BB8_2:
	cvta.to.global.u64 	%rd6, %rd4;
	mov.u32 	%r1, %tid.x;
	cvt.u64.u32 	%rd7, %r1;
	setp.le.u64 	%p2, %rd2, %rd7;
	add.s64 	%rd8, %rd1, %rd7;
	shl.b64 	%rd9, %rd8, 3;
	add.s64 	%rd3, %rd6, %rd9;
	@%p2 bra 	$L__BB8_4;
	st.global.f64 	[%rd3], %fd2;
$L__BB8_4:
	add.s32 	%r3, %r1, 256;
	cvt.u64.u32 	%rd10, %r3;
	setp.le.u64 	%p3, %rd2, %rd10;
	@%p3 bra 	$L__BB8_6;
	st.global.f64 	[%rd3+2048], %fd2;
$L__BB8_6:
	ret;

}
	// .globl	_ZN3cub18CUB_300001_SM_10006detail8for_each13static_kernelINS2_12policy_hub_t12policy_500_tElN6thrust24THRUST_300001_SM_1000_NS8cuda_cub6__fill7functorINS7_6detail15normal_iteratorINS7_10device_ptrIdEEEEiEEEEvT0_T1_
.visible .entry _ZN3cub18CUB_300001_SM_10006detail8for_each13static_kernelINS2_12policy_hub_t12policy_500_tElN6thrust24THRUST_300001_SM_1000_NS8cuda_cub6__fill7functorINS7_6detail15normal_iteratorINS7_10device_ptrIdEEEEiEEEEvT0_T1_(
	.param .u64 _ZN3cub18CUB_300001_SM_10006detail8for_each13static_kernelINS2_12policy_hub_t12policy_500_tElN6thrust24THRUST_300001_SM_1000_NS8cuda_cub6__fill7functorINS7_6detail15normal_iteratorINS7_10device_ptrIdEEEEiEEEEvT0_T1__param_0,
	.param .align 8 .b8 _ZN3cub18CUB_300001_SM_10006detail8for_each13static_kernelINS2_12policy_hub_t12policy_500_tElN6thrust24THRUST_300001_SM_1000_NS8cuda_cub6__fill7functorINS7_6detail15normal_iteratorINS7_10device_ptrIdEEEEiEEEEvT0_T1__param_1[16]
)
.maxntid 256
{
	.reg .pred 	%p<4>;
	.reg .b16 	%rs<5>;
	.reg .b32 	%r<11>;
	.reg .b64 	%rd<17>;
	.reg .b64 	%fd<3>;

	ld.param.u32 	%r2, [_ZN3cub18CUB_300001_SM_10006detail8for_each13static_kernelINS2_12policy_hub_t12policy_500_tElN6thrust24THRUST_300001_SM_1000_NS8cuda_cub6__fill7functorINS7_6detail15normal_iteratorINS7_10device_ptrIdEEEEiEEEEvT0_T1__param_1+8];
	ld.param.u64 	%rd5, [_ZN3cub18CUB_300001_SM_10006detail8for_each13static_kernelINS2_12policy_hub_t12policy_500_tElN6thrust24THRUST_300001_SM_1000_NS8cuda_cub6__fill7functorINS7_6detail15normal_iteratorINS7_10device_ptrIdEEEEiEEEEvT0_T1__param_1];
	ld.param.u64 	%rd6, [_ZN3cub18CUB_300001_SM_10006detail8for_each13static_kernelINS2_12policy_hub_t12policy_500_tElN6thrust24THRUST_300001_SM_1000_NS8cuda_cub6__fill7functorINS7_6detail15normal_iteratorINS7_10device_ptrIdEEEEiEEEEvT0_T1__param_0];
	mov.u32 	%r8, %ctaid.x;
	mul.wide.u32 	%rd1, %r8, 512;
	sub.s64 	%rd2, %rd6, %rd1;
	setp.lt.s64 	%p1, %rd2, 512;
	@%p1 bra 	$L__BB9_2;
	cvt.rn.f64.s32 	%fd2, %r2;
	mov.u32 	%r10, %tid.x;
	cvta.to.global.u64 	%rd12, %rd5;
	cvt.u64.u32 	%rd13, %r10;
	add.s64 	%rd14, %rd1, %rd13;
	shl.b64 	%rd15, %rd14, 3;
	add.s64 	%rd16, %rd12, %rd15;
	st.global.f64 	[%rd16], %fd2;
	st.global.f64 	[%rd16+2048], %fd2;
	bra.uni 	$L__BB9_6;
$L__BB9_2:
	cvta.to.global.u64 	%rd7, %rd5;
	mov.u32 	%r1, %tid.x;
	cvt.s64.s32 	%rd3, %rd2;
	cvt.rn.f64.s32 	%fd1, %r2;
	cvt.u64.u32 	%rd8, %r1;
	setp.le.s64 	%p2, %rd3, %rd8;
	add.s64 	%rd9, %rd1, %rd8;
	shl.b64 	%rd10, %rd9, 3;
	add.s64 	%rd4, %rd7, %rd10;
	@%p2 bra 	$L__BB9_4;
	st.global.f64 	[%rd4], %fd1;
$L__BB9_4:
	add.s32 	%r9, %r1, 256;
	cvt.u64.u32 	%rd11, %r9;
	setp.le.s64 	%p3, %rd3, %rd11;
	@%p3 bra 	$L__BB9_6;
	st.global.f64 	[%rd4+2048], %fd1;
$L__BB9_6:
	ret;

}


// ===== COMPILED SASS (sm_100) =====

	.target	sm_100

	.elftype	@"ET_EXEC"


//--------------------- .note.nv.tkinfo           --------------------------
	.section	.note.nv.tkinfo,"",@"SHT_NOTE"
	.sectionflags	@"SHF_NOTE_NV_TKINFO"
	.tkinfo
        /*0018*/ 	.word	0x00000002
        /*0030*/ 	.string	""
        /*0030*/ 	.string	"ptxas"
        /*0030*/ 	.string	"Cuda compilation tools, release 13.0, V13.0.88"
        /*0030*/ 	.string	"Build cuda_13.0.r13.0/compiler.36424714_0"
        /*0030*/ 	.string	"-arch sm_100 -m 64 "



//--------------------- .note.nv.cuinfo           --------------------------
	.section	.note.nv.cuinfo,"",@"SHT_NOTE"
	.sectionflags	@"SHF_NOTE_NV_CUINFO"
        /*0018*/ 	.short	0x0002
        /*001a*/ 	.short	0x0064
        /*001c*/ 	.short	0x0082
	.zero		2


//--------------------- .nv.info                  --------------------------
	.section	.nv.info,"",@"SHT_CUDA_INFO"
	.align	4


	//----- nvinfo : EIATTR_REGCOUNT
	.align		4
        /*0000*/ 	.byte	0x04, 0x2f
        /*0002*/ 	.short	(.L_44 - .L_43)
	.align		4
.L_43:
        /*0004*/ 	.word	index@(_Z13matmul_kernelPKdS0_Pdiii)
        /*0008*/ 	.word	0x00000020


	//----- nvinfo : EIATTR_FRAME_SIZE
	.align		4
.L_44:
        /*000c*/ 	.byte	0x04, 0x11
        /*000e*/ 	.short	(.L_46 - .L_45)
	.align		4
.L_45:
        /*0010*/ 	.word	index@(_Z13matmul_kernelPKdS0_Pdiii)
        /*0014*/ 	.word	0x00000000


	//----- nvinfo : EIATTR_REGCOUNT
	.align		4
.L_46:
        /*0018*/ 	.byte	0x04, 0x2f
        /*001a*/ 	.short	(.L_48 - .L_47)
	.align		4
.L_47:
        /*001c*/ 	.word	index@(_Z19matmul_kernel_tiledPKdS0_Pdiii)
        /*0020*/ 	.word	0x00000024


	//----- nvinfo : EIATTR_FRAME_SIZE
	.align		4
.L_48:
        /*0024*/ 	.byte	0x04, 0x11
        /*0026*/ 	.short	(.L_50 - .L_49)
	.align		4
.L_49:
        /*0028*/ 	.word	index@(_Z19matmul_kernel_tiledPKdS0_Pdiii)
        /*002c*/ 	.word	0x00000000


	//----- nvinfo : EIATTR_REGCOUNT
	.align		4
.L_50:
        /*0030*/ 	.byte	0x04, 0x2f
        /*0032*/ 	.short	(.L_52 - .L_51)
	.align		4
.L_51:
        /*0034*/ 	.word	index@(_Z20matmul_kernel_tiled2PKdS0_Pdiii)
        /*0038*/ 	.word	0x0000001d


	//----- nvinfo : EIATTR_FRAME_SIZE
	.align		4
.L_52:
        /*003c*/ 	.byte	0x04, 0x11
        /*003e*/ 	.short	(.L_54 - .L_53)
	.align		4
.L_53:
        /*0040*/ 	.word	index@(_Z20matmul_kernel_tiled2PKdS0_Pdiii)
        /*0044*/ 	.word	0x00000000


	//----- nvinfo : EIATTR_REGCOUNT
	.align		4
.L_54:
        /*0048*/ 	.byte	0x04, 0x2f
        /*004a*/ 	.short	(.L_56 - .L_55)
	.align		4
.L_55:
        /*004c*/ 	.word	index@(_Z20matmul_kernel_tiled3PKdS0_Pdiii)
        /*0050*/ 	.word	0x00000028


	//----- nvinfo : EIATTR_FRAME_SIZE
	.align		4
.L_56:
        /*0054*/ 	.byte	0x04, 0x11
        /*0056*/ 	.short	(.L_58 - .L_57)
	.align		4
.L_57:
        /*0058*/ 	.word	index@(_Z20matmul_kernel_tiled3PKdS0_Pdiii)
        /*005c*/ 	.word	0x00000000


	//----- nvinfo : EIATTR_REGCOUNT
	.align		4
.L_58:
        /*0060*/ 	.byte	0x04, 0x2f
        /*0062*/ 	.short	(.L_60 - .L_59)
	.align		4
.L_59:
        /*0064*/ 	.word	index@(_Z20matmul_kernel_tiled4PKdS0_Pdiii)
        /*0068*/ 	.word	0x00000020


	//----- nvinfo : EIATTR_FRAME_SIZE
	.align		4
.L_60:
        /*006c*/ 	.byte	0x04, 0x11
        /*006e*/ 	.short	(.L_62 - .L_61)
	.align		4
.L_61:
        /*0070*/ 	.word	index@(_Z20matmul_kernel_tiled4PKdS0_Pdiii)
        /*0074*/ 	.word	0x00000000


	//----- nvinfo : EIATTR_REGCOUNT
	.align		4
.L_62:
        /*0078*/ 	.byte	0x04, 0x2f
        /*007a*/ 	.short	(.L_64 - .L_63)
	.align		4
.L_63:
        /*007c*/ 	.word	index@(_Z20matmul_kernel_tiled5PKdS0_Pdiii)
        /*0080*/ 	.word	0x0000001f


	//----- nvinfo : EIATTR_FRAME_SIZE
	.align		4
.L_64:
        /*0084*/ 	.byte	0x04, 0x11
        /*0086*/ 	.short	(.L_66 - .L_65)
	.align		4
.L_65:
        /*0088*/ 	.word	index@(_Z20matmul_kernel_tiled5PKdS0_Pdiii)
        /*008c*/ 	.word	0x00000000


	//----- nvinfo : EIATTR_REGCOUNT
	.align		4
.L_66:
        /*0090*/ 	.byte	0x04, 0x2f
        /*0092*/ 	.short	(.L_68 - .L_67)
	.align		4
.L_67:
        /*0094*/ 	.word	index@(_ZN3cub18CUB_300001_SM_10006detail11EmptyKernelIvEEvv)
        /*0098*/ 	.word	0x00000004


	//----- nvinfo : EIATTR_FRAME_SIZE
	.align		4
.L_68:
        /*009c*/ 	.byte	0x04, 0x11
        /*009e*/ 	.short	(.L_70 - .L_69)
	.align		4
.L_69:
        /*00a0*/ 	.word	index@(_ZN3cub18CUB_300001_SM_10006detail11EmptyKernelIvEEvv)
        /*00a4*/ 	.word	0x00000000


	//----- nvinfo : EIATTR_REGCOUNT
	.align		4
.L_70:
        /*00a8*/ 	.byte	0x04, 0x2f
        /*00aa*/ 	.short	(.L_72 - .L_71)
	.align		4
.L_71:
        /*00ac*/ 	.word	index@(_ZN3cub18CUB_300001_SM_10006detail8for_each13static_kernelINS2_12policy_hub_t12policy_500_tElN6thrust24THRUST_300001_SM_1000_NS8cuda_cub6__fill7functorINS7_10device_ptrIdEEiEEEEvT0_T1_)
        /*00b0*/ 	.word	0x00000009


	//----- nvinfo : EIATTR_FRAME_SIZE
	.align		4
.L_72:
        /*00b4*/ 	.byte	0x04, 0x11
        /*00b6*/ 	.short	(.L_74 - .L_73)
	.align		4
.L_73:
        /*00b8*/ 	.word	index@(_ZN3cub18CUB_300001_SM_10006detail8for_each13static_kernelINS2_12policy_hub_t12policy_500_tElN6thrust24THRUST_300001_SM_1000_NS8cuda_cub6__fill7functorINS7_10device_ptrIdEEiEEEEvT0_T1_)
        /*00bc*/ 	.word	0x00000000


	//----- nvinfo : EIATTR_REGCOUNT
	.align		4
.L_74:
        /*00c0*/ 	.byte	0x04, 0x2f
        /*00c2*/ 	.short	(.L_76 - .L_75)
	.align		4
.L_75:
        /*00c4*/ 	.word	index@(_ZN3cub18CUB_300001_SM_10006detail8for_each13static_kernelINS2_12policy_hub_t12policy_500_tEmN6thrust24THRUST_300001_SM_1000_NS8cuda_cub20__uninitialized_fill7functorINS7_10device_ptrIdEEdEEEEvT0_T1_)
        /*00c8*/ 	.word	0x00000009


	//----- nvinfo : EIATTR_FRAME_SIZE
	.align		4
.L_76:
        /*00cc*/ 	.byte	0x04, 0x11
        /*00ce*/ 	.short	(.L_78 - .L_77)
	.align		4
.L_77:
        /*00d0*/ 	.word	index@(_ZN3cub18CUB_300001_SM_10006detail8for_each13static_kernelINS2_12policy_hub_t12policy_500_tEmN6thrust24THRUST_300001_SM_1000_NS8cuda_cub20__uninitialized_fill7functorINS7_10device_ptrIdEEdEEEEvT0_T1_)
        /*00d4*/ 	.word	0x00000000


	//----- nvinfo : EIATTR_REGCOUNT
	.align		4
.L_78:
        /*00d8*/ 	.byte	0x04, 0x2f
        /*00da*/ 	.short	(.L_80 - .L_79)
	.align		4
.L_79:
        /*00dc*/ 	.word	index@(_ZN3cub18CUB_300001_SM_10006detail8for_each13static_kernelINS2_12policy_hub_t12policy_500_tElN6thrust24THRUST_300001_SM_1000_NS8cuda_cub6__fill7functorINS7_6detail15normal_iteratorINS7_10device_ptrIdEEEEiEEEEvT0_T1_)
        /*00e0*/ 	.word	0x00000009


	//----- nvinfo : EIATTR_FRAME_SIZE
	.align		4
.L_80:
        /*00e4*/ 	.byte	0x04, 0x11
        /*00e6*/ 	.short	(.L_82 - .L_81)
	.align		4
.L_81:
        /*00e8*/ 	.word	index@(_ZN3cub18CUB_300001_SM_10006detail8for_each13static_kernelINS2_12policy_hub_t12policy_500_tElN6thrust24THRUST_300001_SM_1000_NS8cuda_cub6__fill7functorINS7_6detail15normal_iteratorINS7_10device_ptrIdEEEEiEEEEvT0_T1_)
        /*00ec*/ 	.word	0x00000000


	//----- nvinfo : EIATTR_MIN_STACK_SIZE
	.align		4
.L_82:
        /*00f0*/ 	.byte	0x04, 0x12
        /*00f2*/ 	.short	(.L_84 - .L_83)
	.align		4
.L_83:
        /*00f4*/ 	.word	index@(_ZN3cub18CUB_300001_SM_10006detail8for_each13static_kernelINS2_12policy_hub_t12policy_500_tElN6thrust24THRUST_300001_SM_1000_NS8cuda_cub6__fill7functorINS7_6detail15normal_iteratorINS7_10device_ptrIdEEEEiEEEEvT0_T1_)
        /*00f8*/ 	.word	0x00000000


	//----- nvinfo : EIATTR_MIN_STACK_SIZE
	.align		4
.L_84:
        /*00fc*/ 	.byte	0x04, 0x12
        /*00fe*/ 	.short	(.L_86 - .L_85)
	.align		4
.L_85:
        /*0100*/ 	.word	index@(_ZN3cub18CUB_300001_SM_10006detail8for_each13static_kernelINS2_12policy_hub_t12policy_500_tEmN6thrust24THRUST_300001_SM_1000_NS8cuda_cub20__uninitialized_fill7functorINS7_10device_ptrIdEEdEEEEvT0_T1_)
        /*0104*/ 	.word	0x00000000


	//----- nvinfo : EIATTR_MIN_STACK_SIZE
	.align		4
.L_86:
        /*0108*/ 	.byte	0x04, 0x12
        /*010a*/ 	.short	(.L_88 - .L_87)
	.align		4
.L_87:
        /*010c*/ 	.word	index@(_ZN3cub18CUB_300001_SM_10006detail8for_each13static_kernelINS2_12policy_hub_t12policy_500_tElN6thrust24THRUST_300001_SM_1000_NS8cuda_cub6__fill7functorINS7_10device_ptrIdEEiEEEEvT0_T1_)
        /*0110*/ 	.word	0x00000000


	//----- nvinfo : EIATTR_MIN_STACK_SIZE
	.align		4
.L_88:
        /*0114*/ 	.byte	0x04, 0x12
        /*0116*/ 	.short	(.L_90 - .L_89)
	.align		4
.L_89:
        /*0118*/ 	.word	index@(_ZN3cub18CUB_300001_SM_10006detail11EmptyKernelIvEEvv)
        /*011c*/ 	.word	0x00000000


	//----- nvinfo : EIATTR_MIN_STACK_SIZE
	.align		4
.L_90:
        /*0120*/ 	.byte	0x04, 0x12
        /*0122*/ 	.short	(.L_92 - .L_91)
	.align		4
.L_91:
        /*0124*/ 	.word	index@(_Z20matmul_kernel_tiled5PKdS0_Pdiii)
        /*0128*/ 	.word	0x00000000


	//----- nvinfo : EIATTR_MIN_STACK_SIZE
	.align		4
.L_92:
        /*012c*/ 	.byte	0x04, 0x12
        /*012e*/ 	.short	(.L_94 - .L_93)
	.align		4
.L_93:
        /*0130*/ 	.word	index@(_Z20matmul_kernel_tiled4PKdS0_Pdiii)
        /*0134*/ 	.word	0x00000000


	//----- nvinfo : EIATTR_MIN_STACK_SIZE
	.align		4
.L_94:
        /*0138*/ 	.byte	0x04, 0x12
        /*013a*/ 	.short	(.L_96 - .L_95)
	.align		4
.L_95:
        /*013c*/ 	.word	index@(_Z20matmul_kernel_tiled3PKdS0_Pdiii)
        /*0140*/ 	.word	0x00000000


	//----- nvinfo : EIATTR_MIN_STACK_SIZE
	.align		4
.L_96:
        /*0144*/ 	.byte	0x04, 0x12
        /*0146*/ 	.short	(.L_98 - .L_97)
	.align		4
.L_97:
        /*0148*/ 	.word	index@(_Z20matmul_kernel_tiled2PKdS0_Pdiii)
        /*014c*/ 	.word	0x00000000


	//----- nvinfo : EIATTR_MIN_STACK_SIZE
	.align		4
.L_98:
        /*0150*/ 	.byte	0x04, 0x12
        /*0152*/ 	.short	(.L_100 - .L_99)
	.align		4
.L_99:
        /*0154*/ 	.word	index@(_Z19matmul_kernel_tiledPKdS0_Pdiii)
        /*0158*/ 	.word	0x00000000


	//----- nvinfo : EIATTR_MIN_STACK_SIZE
	.align		4
.L_100:
        /*015c*/ 	.byte	0x04, 0x12
        /*015e*/ 	.short	(.L_102 - .L_101)
	.align		4
.L_101:
        /*0160*/ 	.word	index@(_Z13matmul_kernelPKdS0_Pdiii)
        /*0164*/ 	.word	0x00000000
.L_102:


//--------------------- .nv.compat                --------------------------
	.section	.nv.compat,"",@"SHT_CUDA_COMPAT_INFO"
	.align	4
        /*0000*/ 	.byte	0x02, 0x09, 0x00, 0x00, 0x02, 0x02, 0x01, 0x00, 0x02, 0x05, 0x05, 0x00, 0x03, 0x07, 0x01, 0x01
        /*0010*/ 	.byte	0x02, 0x03, 0x00, 0x00, 0x02, 0x06, 0x01, 0x00, 0x04, 0x0b, 0x08, 0x00, 0x01, 0x00, 0x00, 0x00
        /*0020*/ 	.byte	0x00, 0x00, 0x00, 0x00


//--------------------- .nv.info._ZN3cub18CUB_300001_SM_10006detail8for_each13static_kernelINS2_12policy_hub_t12policy_500_tElN6thrust24THRUST_300001_SM_1000_NS8cuda_cub6__fill7functorINS7_6detail15normal_iteratorINS7_10device_ptrIdEEEEiEEEEvT0_T1_ --------------------------
	.section	.nv.info._ZN3cub18CUB_300001_SM_10006detail8for_each13static_kernelINS2_12policy_hub_t12policy_500_tElN6thrust24THRUST_300001_SM_1000_NS8cuda_cub6__fill7functorINS7_6detail15normal_iteratorINS7_10device_ptrIdEEEEiEEEEvT0_T1_,"",@"SHT_CUDA_INFO"
	.sectionflags	@""
	.align	4


	//----- nvinfo : EIATTR_CUDA_API_VERSION
	.align		4
        /*0000*/ 	.byte	0x04, 0x37
        /*0002*/ 	.short	(.L_104 - .L_103)
.L_103:
        /*0004*/ 	.word	0x00000082


	//----- nvinfo : EIATTR_KPARAM_INFO
	.align		4
.L_104:
        /*0008*/ 	.byte	0x04, 0x17
        /*000a*/ 	.short	(.L_106 - .L_105)
.L_105:
        /*000c*/ 	.word	0x00000000
        /*0010*/ 	.short	0x0001
        /*0012*/ 	.short	0x0008
        /*0014*/ 	.byte	0x00, 0xf0, 0x41, 0x00


	//----- nvinfo : EIATTR_KPARAM_INFO
	.align		4
.L_106:
        /*0018*/ 	.byte	0x04, 0x17
        /*001a*/ 	.short	(.L_108 - .L_107)
.L_107:
        /*001c*/ 	.word	0x00000000
        /*0020*/ 	.short	0x0000
        /*0022*/ 	.short	0x0000
        /*0024*/ 	.byte	0x00, 0xf0, 0x21, 0x00


	//----- nvinfo : EIATTR_SPARSE_MMA_MASK
	.align		4
.L_108:
        /*0028*/ 	.byte	0x03, 0x50
        /*002a*/ 	.short	0x0000


	//----- nvinfo : EIATTR_MAXREG_COUNT
	.align		4
        /*002c*/ 	.byte	0x03, 0x1b
        /*002e*/ 	.short	0x00ff


	//----- nvinfo : EIATTR_MERCURY_ISA_VERSION
	.align		4
        /*0030*/ 	.byte	0x03, 0x5f
        /*0032*/ 	.short	0x0101


	//----- nvinfo : EIATTR_VRC_CTA_INIT_COUNT
	.align		4
        /*0034*/ 	.byte	0x02, 0x4a
	.zero		1
	.zero		1


	//----- nvinfo : EIATTR_EXIT_INSTR_OFFSETS
	.align		4
        /*0038*/ 	.byte	0x04, 0x1c
        /*003a*/ 	.short	(.L_110 - .L_109)


	//   ....[0]....
.L_109:
        /*003c*/ 	.word	0x00000140


	//   ....[1]....
        /*0040*/ 	.word	0x00000260


	//   ....[2]....
        /*0044*/ 	.word	0x00000280


	//----- nvinfo : EIATTR_MAX_THREADS
	.align		4
.L_110:
        /*0048*/ 	.byte	0x04, 0x05
        /*004a*/ 	.short	(.L_112 - .L_111)
.L_111:
        /*004c*/ 	.word	0x00000100
        /*0050*/ 	.word	0x00000001
        /*0054*/ 	.word	0x00000001


	//----- nvinfo : EIATTR_CBANK_PARAM_SIZE
	.align		4
.L_112:
        /*0058*/ 	.byte	0x03, 0x19
        /*005a*/ 	.short	0x0018


	//----- nvinfo : EIATTR_PARAM_CBANK
	.align		4
        /*005c*/ 	.byte	0x04, 0x0a
        /*005e*/ 	.short	(.L_114 - .L_113)
	.align		4
.L_113:
        /*0060*/ 	.word	index@(.nv.constant0._ZN3cub18CUB_300001_SM_10006detail8for_each13static_kernelINS2_12policy_hub_t12policy_500_tElN6thrust24THRUST_300001_SM_1000_NS8cuda_cub6__fill7functorINS7_6detail15normal_iteratorINS7_10device_ptrIdEEEEiEEEEvT0_T1_)
        /*0064*/ 	.short	0x0380
        /*0066*/ 	.short	0x0018


	//----- nvinfo : EIATTR_SW_WAR
	.align		4
.L_114:
        /*0068*/ 	.byte	0x04, 0x36
        /*006a*/ 	.short	(.L_116 - .L_115)
.L_115:
        /*006c*/ 	.word	0x00000008
.L_116:


//--------------------- .nv.info._ZN3cub18CUB_300001_SM_10006detail8for_each13static_kernelINS2_12policy_hub_t12policy_500_tEmN6thrust24THRUST_300001_SM_1000_NS8cuda_cub20__uninitialized_fill7functorINS7_10device_ptrIdEEdEEEEvT0_T1_ --------------------------
	.section	.nv.info._ZN3cub18CUB_300001_SM_10006detail8for_each13static_kernelINS2_12policy_hub_t12policy_500_tEmN6thrust24THRUST_300001_SM_1000_NS8cuda_cub20__uninitialized_fill7functorINS7_10device_ptrIdEEdEEEEvT0_T1_,"",@"SHT_CUDA_INFO"
	.sectionflags	@""
	.align	4


	//----- nvinfo : EIATTR_CUDA_API_VERSION
	.align		4
        /*0000*/ 	.byte	0x04, 0x37
        /*0002*/ 	.short	(.L_118 - .L_117)
.L_117:
        /*0004*/ 	.word	0x00000082


	//----- nvinfo : EIATTR_KPARAM_INFO
	.align		4
.L_118:
        /*0008*/ 	.byte	0x04, 0x17
        /*000a*/ 	.short	(.L_120 - .L_119)
.L_119:
        /*000c*/ 	.word	0x00000000
        /*0010*/ 	.short	0x0001
        /*0012*/ 	.short	0x0008
        /*0014*/ 	.byte	0x00, 0xf0, 0x41, 0x00


	//----- nvinfo : EIATTR_KPARAM_INFO
	.align		4
.L_120:
        /*0018*/ 	.byte	0x04, 0x17
        /*001a*/ 	.short	(.L_122 - .L_121)
.L_121:
        /*001c*/ 	.word	0x00000000
        /*0020*/ 	.short	0x0000
        /*0022*/ 	.short	0x0000
        /*0024*/ 	.byte	0x00, 0xf0, 0x21, 0x00


	//----- nvinfo : EIATTR_SPARSE_MMA_MASK
	.align		4
.L_122:
        /*0028*/ 	.byte	0x03, 0x50
        /*002a*/ 	.short	0x0000


	//----- nvinfo : EIATTR_MAXREG_COUNT
	.align		4
        /*002c*/ 	.byte	0x03, 0x1b
        /*002e*/ 	.short	0x00ff


	//----- nvinfo : EIATTR_MERCURY_ISA_VERSION
	.align		4
        /*0030*/ 	.byte	0x03, 0x5f
        /*0032*/ 	.short	0x0101


	//----- nvinfo : EIATTR_VRC_CTA_INIT_COUNT
	.align		4
        /*0034*/ 	.byte	0x02, 0x4a
	.zero		1
	.zero		1


	//----- nvinfo : EIATTR_EXIT_INSTR_OFFSETS
	.align		4
        /*0038*/ 	.byte	0x04, 0x1c
        /*003a*/ 	.short	(.L_124 - .L_123)


	//   ....[0]....
.L_123:
        /*003c*/ 	.word	0x00000130


	//   ....[1]....
        /*0040*/ 	.word	0x00000230


	//   ....[2]....
        /*0044*/ 	.word	0x00000260


	//----- nvinfo : EIATTR_MAX_THREADS
	.align		4
.L_124:
        /*0048*/ 	.byte	0x04, 0x05
        /*004a*/ 	.short	(.L_126 - .L_125)
.L_125:
        /*004c*/ 	.word	0x00000100
        /*0050*/ 	.word	0x00000001
        /*0054*/ 	.word	0x00000001


	//----- nvinfo : EIATTR_CBANK_PARAM_SIZE
	.align		4
.L_126:
        /*0058*/ 	.byte	0x03, 0x19
        /*005a*/ 	.short	0x0018


	//----- nvinfo : EIATTR_PARAM_CBANK
	.align		4
        /*005c*/ 	.byte	0x04, 0x0a
        /*005e*/ 	.short	(.L_128 - .L_127)
	.align		4
.L_127:
        /*0060*/ 	.word	index@(.nv.constant0._ZN3cub18CUB_300001_SM_10006detail8for_each13static_kernelINS2_12policy_hub_t12policy_500_tEmN6thrust24THRUST_300001_SM_1000_NS8cuda_cub20__uninitialized_fill7functorINS7_10device_ptrIdEEdEEEEvT0_T1_)
        /*0064*/ 	.short	0x0380
        /*0066*/ 	.short	0x0018


	//----- nvinfo : EIATTR_SW_WAR
	.align		4
.L_128:
        /*0068*/ 	.byte	0x04, 0x36
        /*006a*/ 	.short	(.L_130 - .L_129)
.L_129:
        /*006c*/ 	.word	0x00000008
.L_130:


//--------------------- .nv.info._ZN3cub18CUB_300001_SM_10006detail8for_each13static_kernelINS2_12policy_hub_t12policy_500_tElN6thrust24THRUST_300001_SM_1000_NS8cuda_cub6__fill7functorINS7_10device_ptrIdEEiEEEEvT0_T1_ --------------------------
	.section	.nv.info._ZN3cub18CUB_300001_SM_10006detail8for_each13static_kernelINS2_12policy_hub_t12policy_500_tElN6thrust24THRUST_300001_SM_1000_NS8cuda_cub6__fill7functorINS7_10device_ptrIdEEiEEEEvT0_T1_,"",@"SHT_CUDA_INFO"
	.sectionflags	@""
	.align	4


	//----- nvinfo : EIATTR_CUDA_API_VERSION
	.align		4
        /*0000*/ 	.byte	0x04, 0x37
        /*0002*/ 	.short	(.L_132 - .L_131)
.L_131:
        /*0004*/ 	.word	0x00000082


	//----- nvinfo : EIATTR_KPARAM_INFO
	.align		4
.L_132:
        /*0008*/ 	.byte	0x04, 0x17
        /*000a*/ 	.short	(.L_134 - .L_133)
.L_133:
        /*000c*/ 	.word	0x00000000
        /*0010*/ 	.short	0x0001
        /*0012*/ 	.short	0x0008
        /*0014*/ 	.byte	0x00, 0xf0, 0x41, 0x00


	//----- nvinfo : EIATTR_KPARAM_INFO
	.align		4
.L_134:
        /*0018*/ 	.byte	0x04, 0x17
        /*001a*/ 	.short	(.L_136 - .L_135)
.L_135:
        /*001c*/ 	.word	0x00000000
        /*0020*/ 	.short	0x0000
        /*0022*/ 	.short	0x0000
        /*0024*/ 	.byte	0x00, 0xf0, 0x21, 0x00


	//----- nvinfo : EIATTR_SPARSE_MMA_MASK
	.align		4
.L_136:
        /*0028*/ 	.byte	0x03, 0x50
        /*002a*/ 	.short	0x0000


	//----- nvinfo : EIATTR_MAXREG_COUNT
	.align		4
        /*002c*/ 	.byte	0x03, 0x1b
        /*002e*/ 	.short	0x00ff


	//----- nvinfo : EIATTR_MERCURY_ISA_VERSION
	.align		4
        /*0030*/ 	.byte	0x03, 0x5f
        /*0032*/ 	.short	0x0101


	//----- nvinfo : EIATTR_VRC_CTA_INIT_COUNT
	.align		4
        /*0034*/ 	.byte	0x02, 0x4a
	.zero		1
	.zero		1


	//----- nvinfo : EIATTR_EXIT_INSTR_OFFSETS
	.align		4
        /*0038*/ 	.byte	0x04, 0x1c
        /*003a*/ 	.short	(.L_138 - .L_137)


	//   ....[0]....
.L_137:
        /*003c*/ 	.word	0x00000140


	//   ....[1]....
        /*0040*/ 	.word	0x00000260


	//   ....[2]....
        /*0044*/ 	.word	0x00000280


	//----- nvinfo : EIATTR_MAX_THREADS
	.align		4
.L_138:
        /*0048*/ 	.byte	0x04, 0x05
        /*004a*/ 	.short	(.L_140 - .L_139)
.L_139:
        /*004c*/ 	.word	0x00000100
        /*0050*/ 	.word	0x00000001
        /*0054*/ 	.word	0x00000001


	//----- nvinfo : EIATTR_CBANK_PARAM_SIZE
	.align		4
.L_140:
        /*0058*/ 	.byte	0x03, 0x19
        /*005a*/ 	.short	0x0018


	//----- nvinfo : EIATTR_PARAM_CBANK
	.align		4
        /*005c*/ 	.byte	0x04, 0x0a
        /*005e*/ 	.short	(.L_142 - .L_141)
	.align		4
.L_141:
        /*0060*/ 	.word	index@(.nv.constant0._ZN3cub18CUB_300001_SM_10006detail8for_each13static_kernelINS2_12policy_hub_t12policy_500_tElN6thrust24THRUST_300001_SM_1000_NS8cuda_cub6__fill7functorINS7_10device_ptrIdEEiEEEEvT0_T1_)
        /*0064*/ 	.short	0x0380
        /*0066*/ 	.short	0x0018


	//----- nvinfo : EIATTR_SW_WAR
	.align		4
.L_142:
        /*0068*/ 	.byte	0x04, 0x36
        /*006a*/ 	.short	(.L_144 - .L_143)
.L_143:
        /*006c*/ 	.word	0x00000008
.L_144:


//--------------------- .nv.info._ZN3cub18CUB_300001_SM_10006detail11EmptyKernelIvEEvv --------------------------
	.section	.nv.info._ZN3cub18CUB_300001_SM_10006detail11EmptyKernelIvEEvv,"",@"SHT_CUDA_INFO"
	.sectionflags	@""
	.align	4


	//----- nvinfo : EIATTR_CUDA_API_VERSION
	.align		4
        /*0000*/ 	.byte	0x04, 0x37
        /*0002*/ 	.short	(.L_146 - .L_145)
.L_145:
        /*0004*/ 	.word	0x00000082


	//----- nvinfo : EIATTR_SPARSE_MMA_MASK
	.align		4
.L_146:
        /*0008*/ 	.byte	0x03, 0x50
        /*000a*/ 	.short	0x0000


	//----- nvinfo : EIATTR_MAXREG_COUNT
	.align		4
        /*000c*/ 	.byte	0x03, 0x1b
        /*000e*/ 	.short	0x00ff


	//----- nvinfo : EIATTR_MERCURY_ISA_VERSION
	.align		4
        /*0010*/ 	.byte	0x03, 0x5f
        /*0012*/ 	.short	0x0101


	//----- nvinfo : EIATTR_VRC_CTA_INIT_COUNT
	.align		4
        /*0014*/ 	.byte	0x02, 0x4a
	.zero		1
	.zero		1


	//----- nvinfo : EIATTR_EXIT_INSTR_OFFSETS
	.align		4
        /*0018*/ 	.byte	0x04, 0x1c
        /*001a*/ 	.short	(.L_148 - .L_147)


	//   ....[0]....
.L_147:
        /*001c*/ 	.word	0x00000010


	//----- nvinfo : EIATTR_SW_WAR
	.align		4
.L_148:
        /*0020*/ 	.byte	0x04, 0x36
        /*0022*/ 	.short	(.L_150 - .L_149)
.L_149:
        /*0024*/ 	.word	0x00000008
.L_150:


//--------------------- .nv.info._Z20matmul_kernel_tiled5PKdS0_Pdiii --------------------------
	.section	.nv.info._Z20matmul_kernel_tiled5PKdS0_Pdiii,"",@"SHT_CUDA_INFO"
	.sectionflags	@""
	.align	4


	//----- nvinfo : EIATTR_CUDA_API_VERSION
	.align		4
        /*0000*/ 	.byte	0x04, 0x37
        /*0002*/ 	.short	(.L_152 - .L_151)
.L_151:
        /*0004*/ 	.word	0x00000082


	//----- nvinfo : EIATTR_KPARAM_INFO
	.align		4
.L_152:
        /*0008*/ 	.byte	0x04, 0x17
        /*000a*/ 	.short	(.L_154 - .L_153)
.L_153:
        /*000c*/ 	.word	0x00000000
        /*0010*/ 	.short	0x0005
        /*0012*/ 	.short	0x0020
        /*0014*/ 	.byte	0x00, 0xf0, 0x11, 0x00


	//----- nvinfo : EIATTR_KPARAM_INFO
	.align		4
.L_154:
        /*0018*/ 	.byte	0x04, 0x17
        /*001a*/ 	.short	(.L_156 - .L_155)
.L_155:
        /*001c*/ 	.word	0x00000000
        /*0020*/ 	.short	0x0004
        /*0022*/ 	.short	0x001c
        /*0024*/ 	.byte	0x00, 0xf0, 0x11, 0x00


	//----- nvinfo : EIATTR_KPARAM_INFO
	.align		4
.L_156:
        /*0028*/ 	.byte	0x04, 0x17
        /*002a*/ 	.short	(.L_158 - .L_157)
.L_157:
        /*002c*/ 	.word	0x00000000
        /*0030*/ 	.short	0x0003
        /*0032*/ 	.short	0x0018
        /*0034*/ 	.byte	0x00, 0xf0, 0x11, 0x00


	//----- nvinfo : EIATTR_KPARAM_INFO
	.align		4
.L_158:
        /*0038*/ 	.byte	0x04, 0x17
        /*003a*/ 	.short	(.L_160 - .L_159)
.L_159:
        /*003c*/ 	.word	0x00000000
        /*0040*/ 	.short	0x0002
        /*0042*/ 	.short	0x0010
        /*0044*/ 	.byte	0x00, 0xf5, 0x21, 0x00


	//----- nvinfo : EIATTR_KPARAM_INFO
	.align		4
.L_160:
        /*0048*/ 	.byte	0x04, 0x17
        /*004a*/ 	.short	(.L_162 - .L_161)
.L_161:
        /*004c*/ 	.word	0x00000000
        /*0050*/ 	.short	0x0001
        /*0052*/ 	.short	0x0008
        /*0054*/ 	.byte	0x00, 0xf5, 0x21, 0x00


	//----- nvinfo : EIATTR_KPARAM_INFO
	.align		4
.L_162:
        /*0058*/ 	.byte	0x04, 0x17
        /*005a*/ 	.short	(.L_164 - .L_163)
.L_163:
        /*005c*/ 	.word	0x00000000
        /*0060*/ 	.short	0x0000
        /*0062*/ 	.short	0x0000
        /*0064*/ 	.byte	0x00, 0xf5, 0x21, 0x00


	//----- nvinfo : EIATTR_SPARSE_MMA_MASK
	.align		4
.L_164:
        /*0068*/ 	.byte	0x03, 0x50
        /*006a*/ 	.short	0x0000


	//----- nvinfo : EIATTR_MAXREG_COUNT
	.align		4
        /*006c*/ 	.byte	0x03, 0x1b
        /*006e*/ 	.short	0x00ff


	//----- nvinfo : EIATTR_NUM_BARRIERS
	.align		4
        /*0070*/ 	.byte	0x02, 0x4c
        /*0072*/ 	.byte	0x01
	.zero		1


	//----- nvinfo : EIATTR_MERCURY_ISA_VERSION
	.align		4
        /*0074*/ 	.byte	0x03, 0x5f
        /*0076*/ 	.short	0x0101


	//----- nvinfo : EIATTR_VRC_CTA_INIT_COUNT
	.align		4
        /*0078*/ 	.byte	0x02, 0x4a
	.zero		1
	.zero		1


	//----- nvinfo : EIATTR_EXIT_INSTR_OFFSETS
	.align		4
        /*007c*/ 	.byte	0x04, 0x1c
        /*007e*/ 	.short	(.L_166 - .L_165)


	//   ....[0]....
.L_165:
        /*0080*/ 	.word	0x000001f0


	//   ....[1]....
        /*0084*/ 	.word	0x00000d80


	//----- nvinfo : EIATTR_CBANK_PARAM_SIZE
	.align		4
.L_166:
        /*0088*/ 	.byte	0x03, 0x19
        /*008a*/ 	.short	0x0024


	//----- nvinfo : EIATTR_PARAM_CBANK
	.align		4
        /*008c*/ 	.byte	0x04, 0x0a
        /*008e*/ 	.short	(.L_168 - .L_167)
	.align		4
.L_167:
        /*0090*/ 	.word	index@(.nv.constant0._Z20matmul_kernel_tiled5PKdS0_Pdiii)
        /*0094*/ 	.short	0x0380
        /*0096*/ 	.short	0x0024


	//----- nvinfo : EIATTR_SW_WAR
	.align		4
.L_168:
        /*0098*/ 	.byte	0x04, 0x36
        /*009a*/ 	.short	(.L_170 - .L_169)
.L_169:
        /*009c*/ 	.word	0x00000008
.L_170:


//--------------------- .nv.info._Z20matmul_kernel_tiled4PKdS0_Pdiii --------------------------
	.section	.nv.info._Z20matmul_kernel_tiled4PKdS0_Pdiii,"",@"SHT_CUDA_INFO"
	.sectionflags	@""
	.align	4


	//----- nvinfo : EIATTR_CUDA_API_VERSION
	.align		4
        /*0000*/ 	.byte	0x04, 0x37
        /*0002*/ 	.short	(.L_172 - .L_171)
.L_171:
        /*0004*/ 	.word	0x00000082


	//----- nvinfo : EIATTR_KPARAM_INFO
	.align		4
.L_172:
        /*0008*/ 	.byte	0x04, 0x17
        /*000a*/ 	.short	(.L_174 - .L_173)
.L_173:
        /*000c*/ 	.word	0x00000000
        /*0010*/ 	.short	0x0005
        /*0012*/ 	.short	0x0020
        /*0014*/ 	.byte	0x00, 0xf0, 0x11, 0x00


	//----- nvinfo : EIATTR_KPARAM_INFO
	.align		4
.L_174:
        /*0018*/ 	.byte	0x04, 0x17
        /*001a*/ 	.short	(.L_176 - .L_175)
.L_175:
        /*001c*/ 	.word	0x00000000
        /*0020*/ 	.short	0x0004
        /*0022*/ 	.short	0x001c
        /*0024*/ 	.byte	0x00, 0xf0, 0x11, 0x00


	//----- nvinfo : EIATTR_KPARAM_INFO
	.align		4
.L_176:
        /*0028*/ 	.byte	0x04, 0x17
        /*002a*/ 	.short	(.L_178 - .L_177)
.L_177:
        /*002c*/ 	.word	0x00000000
        /*0030*/ 	.short	0x0003
        /*0032*/ 	.short	0x0018
        /*0034*/ 	.byte	0x00, 0xf0, 0x11, 0x00


	//----- nvinfo : EIATTR_KPARAM_INFO
	.align		4
.L_178:
        /*0038*/ 	.byte	0x04, 0x17
        /*003a*/ 	.short	(.L_180 - .L_179)
.L_179:
        /*003c*/ 	.word	0x00000000
        /*0040*/ 	.short	0x0002
        /*0042*/ 	.short	0x0010
        /*0044*/ 	.byte	0x00, 0xf5, 0x21, 0x00


	//----- nvinfo : EIATTR_KPARAM_INFO
	.align		4
.L_180:
        /*0048*/ 	.byte	0x04, 0x17
        /*004a*/ 	.short	(.L_182 - .L_181)
.L_181:
        /*004c*/ 	.word	0x00000000
        /*0050*/ 	.short	0x0001
        /*0052*/ 	.short	0x0008
        /*0054*/ 	.byte	0x00, 0xf5, 0x21, 0x00


	//----- nvinfo : EIATTR_KPARAM_INFO
	.align		4
.L_182:
        /*0058*/ 	.byte	0x04, 0x17
        /*005a*/ 	.short	(.L_184 - .L_183)
.L_183:
        /*005c*/ 	.word	0x00000000
        /*0060*/ 	.short	0x0000
        /*0062*/ 	.short	0x0000
        /*0064*/ 	.byte	0x00, 0xf5, 0x21, 0x00


	//----- nvinfo : EIATTR_SPARSE_MMA_MASK
	.align		4
.L_184:
        /*0068*/ 	.byte	0x03, 0x50
        /*006a*/ 	.short	0x0000


	//----- nvinfo : EIATTR_MAXREG_COUNT
	.align		4
        /*006c*/ 	.byte	0x03, 0x1b
        /*006e*/ 	.short	0x00ff


	//----- nvinfo : EIATTR_NUM_BARRIERS
	.align		4
        /*0070*/ 	.byte	0x02, 0x4c
        /*0072*/ 	.byte	0x01
	.zero		1


	//----- nvinfo : EIATTR_MERCURY_ISA_VERSION
	.align		4
        /*0074*/ 	.byte	0x03, 0x5f
        /*0076*/ 	.short	0x0101


	//----- nvinfo : EIATTR_VRC_CTA_INIT_COUNT
	.align		4
        /*0078*/ 	.byte	0x02, 0x4a
	.zero		1
	.zero		1


	//----- nvinfo : EIATTR_EXIT_INSTR_OFFSETS
	.align		4
        /*007c*/ 	.byte	0x04, 0x1c
        /*007e*/ 	.short	(.L_186 - .L_185)


	//   ....[0]....
.L_185:
        /*0080*/ 	.word	0x00000be0


	//   ....[1]....
        /*0084*/ 	.word	0x00000c30


	//----- nvinfo : EIATTR_CBANK_PARAM_SIZE
	.align		4
.L_186:
        /*0088*/ 	.byte	0x03, 0x19
        /*008a*/ 	.short	0x0024


	//----- nvinfo : EIATTR_PARAM_CBANK
	.align		4
        /*008c*/ 	.byte	0x04, 0x0a
        /*008e*/ 	.short	(.L_188 - .L_187)
	.align		4
.L_187:
        /*0090*/ 	.word	index@(.nv.constant0._Z20matmul_kernel_tiled4PKdS0_Pdiii)
        /*0094*/ 	.short	0x0380
        /*0096*/ 	.short	0x0024


	//----- nvinfo : EIATTR_SW_WAR
	.align		4
.L_188:
        /*0098*/ 	.byte	0x04, 0x36
        /*009a*/ 	.short	(.L_190 - .L_189)
.L_189:
        /*009c*/ 	.word	0x00000008
.L_190:


//--------------------- .nv.info._Z20matmul_kernel_tiled3PKdS0_Pdiii --------------------------
	.section	.nv.info._Z20matmul_kernel_tiled3PKdS0_Pdiii,"",@"SHT_CUDA_INFO"
	.sectionflags	@""
	.align	4


	//----- nvinfo : EIATTR_CUDA_API_VERSION
	.align		4
        /*0000*/ 	.byte	0x04, 0x37
        /*0002*/ 	.short	(.L_192 - .L_191)
.L_191:
        /*0004*/ 	.word	0x00000082


	//----- nvinfo : EIATTR_KPARAM_INFO
	.align		4
.L_192:
        /*0008*/ 	.byte	0x04, 0x17
        /*000a*/ 	.short	(.L_194 - .L_193)
.L_193:
        /*000c*/ 	.word	0x00000000
        /*0010*/ 	.short	0x0005
        /*0012*/ 	.short	0x0020
        /*0014*/ 	.byte	0x00, 0xf0, 0x11, 0x00


	//----- nvinfo : EIATTR_KPARAM_INFO
	.align		4
.L_194:
        /*0018*/ 	.byte	0x04, 0x17
        /*001a*/ 	.short	(.L_196 - .L_195)
.L_195:
        /*001c*/ 	.word	0x00000000
        /*0020*/ 	.short	0x0004
        /*0022*/ 	.short	0x001c
        /*0024*/ 	.byte	0x00, 0xf0, 0x11, 0x00


	//----- nvinfo : EIATTR_KPARAM_INFO
	.align		4
.L_196:
        /*0028*/ 	.byte	0x04, 0x17
        /*002a*/ 	.short	(.L_198 - .L_197)
.L_197:
        /*002c*/ 	.word	0x00000000
        /*0030*/ 	.short	0x0003
        /*0032*/ 	.short	0x0018
        /*0034*/ 	.byte	0x00, 0xf0, 0x11, 0x00


	//----- nvinfo : EIATTR_KPARAM_INFO
	.align		4
.L_198:
        /*0038*/ 	.byte	0x04, 0x17
        /*003a*/ 	.short	(.L_200 - .L_199)
.L_199:
        /*003c*/ 	.word	0x00000000
        /*0040*/ 	.short	0x0002
        /*0042*/ 	.short	0x0010
        /*0044*/ 	.byte	0x00, 0xf5, 0x21, 0x00


	//----- nvinfo : EIATTR_KPARAM_INFO
	.align		4
.L_200:
        /*0048*/ 	.byte	0x04, 0x17
        /*004a*/ 	.short	(.L_202 - .L_201)
.L_201:
        /*004c*/ 	.word	0x00000000
        /*0050*/ 	.short	0x0001
        /*0052*/ 	.short	0x0008
        /*0054*/ 	.byte	0x00, 0xf5, 0x21, 0x00


	//----- nvinfo : EIATTR_KPARAM_INFO
	.align		4
.L_202:
        /*0058*/ 	.byte	0x04, 0x17
        /*005a*/ 	.short	(.L_204 - .L_203)
.L_203:
        /*005c*/ 	.word	0x00000000
        /*0060*/ 	.short	0x0000
        /*0062*/ 	.short	0x0000
        /*0064*/ 	.byte	0x00, 0xf5, 0x21, 0x00


	//----- nvinfo : EIATTR_SPARSE_MMA_MASK
	.align		4
.L_204:
        /*0068*/ 	.byte	0x03, 0x50
        /*006a*/ 	.short	0x0000


	//----- nvinfo : EIATTR_MAXREG_COUNT
	.align		4
        /*006c*/ 	.byte	0x03, 0x1b
        /*006e*/ 	.short	0x00ff


	//----- nvinfo : EIATTR_NUM_BARRIERS
	.align		4
        /*0070*/ 	.byte	0x02, 0x4c
        /*0072*/ 	.byte	0x01
	.zero		1


	//----- nvinfo : EIATTR_MERCURY_ISA_VERSION
	.align		4
        /*0074*/ 	.byte	0x03, 0x5f
        /*0076*/ 	.short	0x0101


	//----- nvinfo : EIATTR_VRC_CTA_INIT_COUNT
	.align		4
        /*0078*/ 	.byte	0x02, 0x4a
	.zero		1
	.zero		1


	//----- nvinfo : EIATTR_EXIT_INSTR_OFFSETS
	.align		4
        /*007c*/ 	.byte	0x04, 0x1c
        /*007e*/ 	.short	(.L_206 - .L_205)


	//   ....[0]....
.L_205:
        /*0080*/ 	.word	0x000003e0


	//   ....[1]....
        /*0084*/ 	.word	0x00001a20


	//----- nvinfo : EIATTR_CBANK_PARAM_SIZE
	.align		4
.L_206:
        /*0088*/ 	.byte	0x03, 0x19
        /*008a*/ 	.short	0x0024


	//----- nvinfo : EIATTR_PARAM_CBANK
	.align		4
        /*008c*/ 	.byte	0x04, 0x0a
        /*008e*/ 	.short	(.L_208 - .L_207)
	.align		4
.L_207:
        /*0090*/ 	.word	index@(.nv.constant0._Z20matmul_kernel_tiled3PKdS0_Pdiii)
        /*0094*/ 	.short	0x0380
        /*0096*/ 	.short	0x0024


	//----- nvinfo : EIATTR_SW_WAR
	.align		4
.L_208:
        /*0098*/ 	.byte	0x04, 0x36
        /*009a*/ 	.short	(.L_210 - .L_209)
.L_209:
        /*009c*/ 	.word	0x00000008
.L_210:


//--------------------- .nv.info._Z20matmul_kernel_tiled2PKdS0_Pdiii --------------------------
	.section	.nv.info._Z20matmul_kernel_tiled2PKdS0_Pdiii,"",@"SHT_CUDA_INFO"
	.sectionflags	@""
	.align	4


	//----- nvinfo : EIATTR_CUDA_API_VERSION
	.align		4
        /*0000*/ 	.byte	0x04, 0x37
        /*0002*/ 	.short	(.L_212 - .L_211)
.L_211:
        /*0004*/ 	.word	0x00000082


	//----- nvinfo : EIATTR_KPARAM_INFO
	.align		4
.L_212:
        /*0008*/ 	.byte	0x04, 0x17
        /*000a*/ 	.short	(.L_214 - .L_213)
.L_213:
        /*000c*/ 	.word	0x00000000
        /*0010*/ 	.short	0x0005
        /*0012*/ 	.short	0x0020
        /*0014*/ 	.byte	0x00, 0xf0, 0x11, 0x00


	//----- nvinfo : EIATTR_KPARAM_INFO
	.align		4
.L_214:
        /*0018*/ 	.byte	0x04, 0x17
        /*001a*/ 	.short	(.L_216 - .L_215)
.L_215:
        /*001c*/ 	.word	0x00000000
        /*0020*/ 	.short	0x0004
        /*0022*/ 	.short	0x001c
        /*0024*/ 	.byte	0x00, 0xf0, 0x11, 0x00


	//----- nvinfo : EIATTR_KPARAM_INFO
	.align		4
.L_216:
        /*0028*/ 	.byte	0x04, 0x17
        /*002a*/ 	.short	(.L_218 - .L_217)
.L_217:
        /*002c*/ 	.word	0x00000000
        /*0030*/ 	.short	0x0003
        /*0032*/ 	.short	0x0018
        /*0034*/ 	.byte	0x00, 0xf0, 0x11, 0x00


	//----- nvinfo : EIATTR_KPARAM_INFO
	.align		4
.L_218:
        /*0038*/ 	.byte	0x04, 0x17
        /*003a*/ 	.short	(.L_220 - .L_219)
.L_219:
        /*003c*/ 	.word	0x00000000
        /*0040*/ 	.short	0x0002
        /*0042*/ 	.short	0x0010
        /*0044*/ 	.byte	0x00, 0xf5, 0x21, 0x00


	//----- nvinfo : EIATTR_KPARAM_INFO
	.align		4
.L_220:
        /*0048*/ 	.byte	0x04, 0x17
        /*004a*/ 	.short	(.L_222 - .L_221)
.L_221:
        /*004c*/ 	.word	0x00000000
        /*0050*/ 	.short	0x0001
        /*0052*/ 	.short	0x0008
        /*0054*/ 	.byte	0x00, 0xf5, 0x21, 0x00


	//----- nvinfo : EIATTR_KPARAM_INFO
	.align		4
.L_222:
        /*0058*/ 	.byte	0x04, 0x17
        /*005a*/ 	.short	(.L_224 - .L_223)
.L_223:
        /*005c*/ 	.word	0x00000000
        /*0060*/ 	.short	0x0000
        /*0062*/ 	.short	0x0000
        /*0064*/ 	.byte	0x00, 0xf5, 0x21, 0x00


	//----- nvinfo : EIATTR_SPARSE_MMA_MASK
	.align		4
.L_224:
        /*0068*/ 	.byte	0x03, 0x50
        /*006a*/ 	.short	0x0000


	//----- nvinfo : EIATTR_MAXREG_COUNT
	.align		4
        /*006c*/ 	.byte	0x03, 0x1b
        /*006e*/ 	.short	0x00ff


	//----- nvinfo : EIATTR_NUM_BARRIERS
	.align		4
        /*0070*/ 	.byte	0x02, 0x4c
        /*0072*/ 	.byte	0x01
	.zero		1


	//----- nvinfo : EIATTR_MERCURY_ISA_VERSION
	.align		4
        /*0074*/ 	.byte	0x03, 0x5f
        /*0076*/ 	.short	0x0101


	//----- nvinfo : EIATTR_VRC_CTA_INIT_COUNT
	.align		4
        /*0078*/ 	.byte	0x02, 0x4a
	.zero		1
	.zero		1


	//----- nvinfo : EIATTR_EXIT_INSTR_OFFSETS
	.align		4
        /*007c*/ 	.byte	0x04, 0x1c
        /*007e*/ 	.short	(.L_226 - .L_225)


	//   ....[0]....
.L_225:
        /*0080*/ 	.word	0x000003d0


	//   ....[1]....
        /*0084*/ 	.word	0x00000b90


	//----- nvinfo : EIATTR_CRS_STACK_SIZE
	.align		4
.L_226:
        /*0088*/ 	.byte	0x04, 0x1e
        /*008a*/ 	.short	(.L_228 - .L_227)
.L_227:
        /*008c*/ 	.word	0x00000000


	//----- nvinfo : EIATTR_CBANK_PARAM_SIZE
	.align		4
.L_228:
        /*0090*/ 	.byte	0x03, 0x19
        /*0092*/ 	.short	0x0024


	//----- nvinfo : EIATTR_PARAM_CBANK
	.align		4
        /*0094*/ 	.byte	0x04, 0x0a
        /*0096*/ 	.short	(.L_230 - .L_229)
	.align		4
.L_229:
        /*0098*/ 	.word	index@(.nv.constant0._Z20matmul_kernel_tiled2PKdS0_Pdiii)
        /*009c*/ 	.short	0x0380
        /*009e*/ 	.short	0x0024


	//----- nvinfo : EIATTR_SW_WAR
	.align		4
.L_230:
        /*00a0*/ 	.byte	0x04, 0x36
        /*00a2*/ 	.short	(.L_232 - .L_231)
.L_231:
        /*00a4*/ 	.word	0x00000008
.L_232:


//--------------------- .nv.info._Z19matmul_kernel_tiledPKdS0_Pdiii --------------------------
	.section	.nv.info._Z19matmul_kernel_tiledPKdS0_Pdiii,"",@"SHT_CUDA_INFO"
	.sectionflags	@""
	.align	4


	//----- nvinfo : EIATTR_CUDA_API_VERSION
	.align		4
        /*0000*/ 	.byte	0x04, 0x37
        /*0002*/ 	.short	(.L_234 - .L_233)
.L_233:
        /*0004*/ 	.word	0x00000082


	//----- nvinfo : EIATTR_KPARAM_INFO
	.align		4
.L_234:
        /*0008*/ 	.byte	0x04, 0x17
        /*000a*/ 	.short	(.L_236 - .L_235)
.L_235:
        /*000c*/ 	.word	0x00000000
        /*0010*/ 	.short	0x0005
        /*0012*/ 	.short	0x0020
        /*0014*/ 	.byte	0x00, 0xf0, 0x11, 0x00


	//----- nvinfo : EIATTR_KPARAM_INFO
	.align		4
.L_236:
        /*0018*/ 	.byte	0x04, 0x17
        /*001a*/ 	.short	(.L_238 - .L_237)
.L_237:
        /*001c*/ 	.word	0x00000000
        /*0020*/ 	.short	0x0004
        /*0022*/ 	.short	0x001c
        /*0024*/ 	.byte	0x00, 0xf0, 0x11, 0x00


	//----- nvinfo : EIATTR_KPARAM_INFO
	.align		4
.L_238:
        /*0028*/ 	.byte	0x04, 0x17
        /*002a*/ 	.short	(.L_240 - .L_239)
.L_239:
        /*002c*/ 	.word	0x00000000
        /*0030*/ 	.short	0x0003
        /*0032*/ 	.short	0x0018
        /*0034*/ 	.byte	0x00, 0xf0, 0x11, 0x00


	//----- nvinfo : EIATTR_KPARAM_INFO
	.align		4
.L_240:
        /*0038*/ 	.byte	0x04, 0x17
        /*003a*/ 	.short	(.L_242 - .L_241)
.L_241:
        /*003c*/ 	.word	0x00000000
        /*0040*/ 	.short	0x0002
        /*0042*/ 	.short	0x0010
        /*0044*/ 	.byte	0x00, 0xf5, 0x21, 0x00


	//----- nvinfo : EIATTR_KPARAM_INFO
	.align		4
.L_242:
        /*0048*/ 	.byte	0x04, 0x17
        /*004a*/ 	.short	(.L_244 - .L_243)
.L_243:
        /*004c*/ 	.word	0x00000000
        /*0050*/ 	.short	0x0001
        /*0052*/ 	.short	0x0008
        /*0054*/ 	.byte	0x00, 0xf5, 0x21, 0x00


	//----- nvinfo : EIATTR_KPARAM_INFO
	.align		4
.L_244:
        /*0058*/ 	.byte	0x04, 0x17
        /*005a*/ 	.short	(.L_246 - .L_245)
.L_245:
        /*005c*/ 	.word	0x00000000
        /*0060*/ 	.short	0x0000
        /*0062*/ 	.short	0x0000
        /*0064*/ 	.byte	0x00, 0xf5, 0x21, 0x00


	//----- nvinfo : EIATTR_SPARSE_MMA_MASK
	.align		4
.L_246:
        /*0068*/ 	.byte	0x03, 0x50
        /*006a*/ 	.short	0x0000


	//----- nvinfo : EIATTR_MAXREG_COUNT
	.align		4
        /*006c*/ 	.byte	0x03, 0x1b
        /*006e*/ 	.short	0x00ff


	//----- nvinfo : EIATTR_NUM_BARRIERS
	.align		4
        /*0070*/ 	.byte	0x02, 0x4c
        /*0072*/ 	.byte	0x01
	.zero		1


	//----- nvinfo : EIATTR_MERCURY_ISA_VERSION
	.align		4
        /*0074*/ 	.byte	0x03, 0x5f
        /*0076*/ 	.short	0x0101


	//----- nvinfo : EIATTR_VRC_CTA_INIT_COUNT
	.align		4
        /*0078*/ 	.byte	0x02, 0x4a
	.zero		1
	.zero		1


	//----- nvinfo : EIATTR_EXIT_INSTR_OFFSETS
	.align		4
        /*007c*/ 	.byte	0x04, 0x1c
        /*007e*/ 	.short	(.L_248 - .L_247)


	//   ....[0]....
.L_247:
        /*0080*/ 	.word	0x00000400


	//   ....[1]....
        /*0084*/ 	.word	0x000010f0


	//----- nvinfo : EIATTR_CRS_STACK_SIZE
	.align		4
.L_248:
        /*0088*/ 	.byte	0x04, 0x1e
        /*008a*/ 	.short	(.L_250 - .L_249)
.L_249:
        /*008c*/ 	.word	0x00000000


	//----- nvinfo : EIATTR_CBANK_PARAM_SIZE
	.align		4
.L_250:
        /*0090*/ 	.byte	0x03, 0x19
        /*0092*/ 	.short	0x0024


	//----- nvinfo : EIATTR_PARAM_CBANK
	.align		4
        /*0094*/ 	.byte	0x04, 0x0a
        /*0096*/ 	.short	(.L_252 - .L_251)
	.align		4
.L_251:
        /*0098*/ 	.word	index@(.nv.constant0._Z19matmul_kernel_tiledPKdS0_Pdiii)
        /*009c*/ 	.short	0x0380
        /*009e*/ 	.short	0x0024


	//----- nvinfo : EIATTR_SW_WAR
	.align		4
.L_252:
        /*00a0*/ 	.byte	0x04, 0x36
        /*00a2*/ 	.short	(.L_254 - .L_253)
.L_253:
        /*00a4*/ 	.word	0x00000008
.L_254:


//--------------------- .nv.info._Z13matmul_kernelPKdS0_Pdiii --------------------------
	.section	.nv.info._Z13matmul_kernelPKdS0_Pdiii,"",@"SHT_CUDA_INFO"
	.sectionflags	@""
	.align	4


	//----- nvinfo : EIATTR_CUDA_API_VERSION
	.align		4
        /*0000*/ 	.byte	0x04, 0x37
        /*0002*/ 	.short	(.L_256 - .L_255)
.L_255:
        /*0004*/ 	.word	0x00000082


	//----- nvinfo : EIATTR_KPARAM_INFO
	.align		4
.L_256:
        /*0008*/ 	.byte	0x04, 0x17
        /*000a*/ 	.short	(.L_258 - .L_257)
.L_257:
        /*000c*/ 	.word	0x00000000
        /*0010*/ 	.short	0x0005
        /*0012*/ 	.short	0x0020
        /*0014*/ 	.byte	0x00, 0xf0, 0x11, 0x00


	//----- nvinfo : EIATTR_KPARAM_INFO
	.align		4
.L_258:
        /*0018*/ 	.byte	0x04, 0x17
        /*001a*/ 	.short	(.L_260 - .L_259)
.L_259:
        /*001c*/ 	.word	0x00000000
        /*0020*/ 	.short	0x0004
        /*0022*/ 	.short	0x001c
        /*0024*/ 	.byte	0x00, 0xf0, 0x11, 0x00


	//----- nvinfo : EIATTR_KPARAM_INFO
	.align		4
.L_260:
        /*0028*/ 	.byte	0x04, 0x17
        /*002a*/ 	.short	(.L_262 - .L_261)
.L_261:
        /*002c*/ 	.word	0x00000000
        /*0030*/ 	.short	0x0003
        /*0032*/ 	.short	0x0018
        /*0034*/ 	.byte	0x00, 0xf0, 0x11, 0x00


	//----- nvinfo : EIATTR_KPARAM_INFO
	.align		4
.L_262:
        /*0038*/ 	.byte	0x04, 0x17
        /*003a*/ 	.short	(.L_264 - .L_263)
.L_263:
        /*003c*/ 	.word	0x00000000
        /*0040*/ 	.short	0x0002
        /*0042*/ 	.short	0x0010
        /*0044*/ 	.byte	0x00, 0xf5, 0x21, 0x00


	//----- nvinfo : EIATTR_KPARAM_INFO
	.align		4
.L_264:
        /*0048*/ 	.byte	0x04, 0x17
        /*004a*/ 	.short	(.L_266 - .L_265)
.L_265:
        /*004c*/ 	.word	0x00000000
        /*0050*/ 	.short	0x0001
        /*0052*/ 	.short	0x0008
        /*0054*/ 	.byte	0x00, 0xf5, 0x21, 0x00


	//----- nvinfo : EIATTR_KPARAM_INFO
	.align		4
.L_266:
        /*0058*/ 	.byte	0x04, 0x17
        /*005a*/ 	.short	(.L_268 - .L_267)
.L_267:
        /*005c*/ 	.word	0x00000000
        /*0060*/ 	.short	0x0000
        /*0062*/ 	.short	0x0000
        /*0064*/ 	.byte	0x00, 0xf5, 0x21, 0x00


	//----- nvinfo : EIATTR_SPARSE_MMA_MASK
	.align		4
.L_268:
        /*0068*/ 	.byte	0x03, 0x50
        /*006a*/ 	.short	0x0000


	//----- nvinfo : EIATTR_MAXREG_COUNT
	.align		4
        /*006c*/ 	.byte	0x03, 0x1b
        /*006e*/ 	.short	0x00ff


	//----- nvinfo : EIATTR_MERCURY_ISA_VERSION
	.align		4
        /*0070*/ 	.byte	0x03, 0x5f
        /*0072*/ 	.short	0x0101


	//----- nvinfo : EIATTR_VRC_CTA_INIT_COUNT
	.align		4
        /*0074*/ 	.byte	0x02, 0x4a
	.zero		1
	.zero		1


	//----- nvinfo : EIATTR_EXIT_INSTR_OFFSETS
	.align		4
        /*0078*/ 	.byte	0x04, 0x1c
        /*007a*/ 	.short	(.L_270 - .L_269)


	//   ....[0]....
.L_269:
        /*007c*/ 	.word	0x00000080


	//   ....[1]....
        /*0080*/ 	.word	0x00000a90


	//----- nvinfo : EIATTR_CBANK_PARAM_SIZE
	.align		4
.L_270:
        /*0084*/ 	.byte	0x03, 0x19
        /*0086*/ 	.short	0x0024


	//----- nvinfo : EIATTR_PARAM_CBANK
	.align		4
        /*0088*/ 	.byte	0x04, 0x0a
        /*008a*/ 	.short	(.L_272 - .L_271)
	.align		4
.L_271:
        /*008c*/ 	.word	index@(.nv.constant0._Z13matmul_kernelPKdS0_Pdiii)
        /*0090*/ 	.short	0x0380
        /*0092*/ 	.short	0x0024


	//----- nvinfo : EIATTR_SW_WAR
	.align		4
.L_272:
        /*0094*/ 	.byte	0x04, 0x36
        /*0096*/ 	.short	(.L_274 - .L_273)
.L_273:
        /*0098*/ 	.word	0x00000008
.L_274:


//--------------------- .nv.callgraph             --------------------------
	.section	.nv.callgraph,"",@"SHT_CUDA_CALLGRAPH"
	.align	4
	.sectionentsize	8
	.align		4
        /*0000*/ 	.word	0x00000000
	.align		4
        /*0004*/ 	.word	0xffffffff
	.align		4
        /*0008*/ 	.word	0x00000000
	.align		4
        /*000c*/ 	.word	0xfffffffe
	.align		4
        /*0010*/ 	.word	0x00000000
	.align		4
        /*0014*/ 	.word	0xfffffffd
	.align		4
        /*0018*/ 	.word	0x00000000
	.align		4
        /*001c*/ 	.word	0xfffffffc


//--------------------- .nv.constant4             --------------------------
	.section	.nv.constant4,"a",@progbits
	.align	8
	.align		8
.nv.constant4:
        /*0000*/ 	.dword	_ZN34_INTERNAL_b8a8ed4d_4_k_cu_84b8156a4cuda3std3__45__cpo5beginE
	.align		8
        /*0008*/ 	.dword	_ZN34_INTERNAL_b8a8ed4d_4_k_cu_84b8156a4cuda3std3__45__cpo3endE
	.align		8
        /*0010*/ 	.dword	_ZN34_INTERNAL_b8a8ed4d_4_k_cu_84b8156a4cuda3std3__45__cpo6cbeginE
	.align		8
        /*0018*/ 	.dword	_ZN34_INTERNAL_b8a8ed4d_4_k_cu_84b8156a4cuda3std3__45__cpo4cendE
	.align		8
        /*0020*/ 	.dword	_ZN34_INTERNAL_b8a8ed4d_4_k_cu_84b8156a4cuda3std3__45__cpo6rbeginE
	.align		8
        /*0028*/ 	.dword	_ZN34_INTERNAL_b8a8ed4d_4_k_cu_84b8156a4cuda3std3__45__cpo4rendE
	.align		8
        /*0030*/ 	.dword	_ZN34_INTERNAL_b8a8ed4d_4_k_cu_84b8156a4cuda3std3__45__cpo7crbeginE
	.align		8
        /*0038*/ 	.dword	_ZN34_INTERNAL_b8a8ed4d_4_k_cu_84b8156a4cuda3std3__45__cpo5crendE
	.align		8
        /*0040*/ 	.dword	_ZN34_INTERNAL_b8a8ed4d_4_k_cu_84b8156a4cuda3std3__436_GLOBAL__N__b8a8ed4d_4_k_cu_84b8156a6ignoreE
	.align		8
        /*0048*/ 	.dword	_ZN34_INTERNAL_b8a8ed4d_4_k_cu_84b8156a4cuda3std3__419piecewise_constructE
	.align		8
        /*0050*/ 	.dword	_ZN34_INTERNAL_b8a8ed4d_4_k_cu_84b8156a4cuda3std3__48in_placeE
	.align		8
        /*0058*/ 	.dword	_ZN34_INTERNAL_b8a8ed4d_4_k_cu_84b8156a4cuda3std3__420unreachable_sentinelE
	.align		8
        /*0060*/ 	.dword	_ZN34_INTERNAL_b8a8ed4d_4_k_cu_84b8156a4cuda3std3__47nulloptE
	.align		8
        /*0068*/ 	.dword	_ZN34_INTERNAL_b8a8ed4d_4_k_cu_84b8156a4cuda3std3__48unexpectE
	.align		8
        /*0070*/ 	.dword	_ZN34_INTERNAL_b8a8ed4d_4_k_cu_84b8156a4cuda3std6ranges3__45__cpo4swapE
	.align		8
        /*0078*/ 	.dword	_ZN34_INTERNAL_b8a8ed4d_4_k_cu_84b8156a4cuda3std6ranges3__45__cpo9iter_moveE
	.align		8
        /*0080*/ 	.dword	_ZN34_INTERNAL_b8a8ed4d_4_k_cu_84b8156a4cuda3std6ranges3__45__cpo5beginE
	.align		8
        /*0088*/ 	.dword	_ZN34_INTERNAL_b8a8ed4d_4_k_cu_84b8156a4cuda3std6ranges3__45__cpo3endE
	.align		8
        /*0090*/ 	.dword	_ZN34_INTERNAL_b8a8ed4d_4_k_cu_84b8156a4cuda3std6ranges3__45__cpo6cbeginE
	.align		8
        /*0098*/ 	.dword	_ZN34_INTERNAL_b8a8ed4d_4_k_cu_84b8156a4cuda3std6ranges3__45__cpo4cendE
	.align		8
        /*00a0*/ 	.dword	_ZN34_INTERNAL_b8a8ed4d_4_k_cu_84b8156a4cuda3std6ranges3__45__cpo7advanceE
	.align		8
        /*00a8*/ 	.dword	_ZN34_INTERNAL_b8a8ed4d_4_k_cu_84b8156a4cuda3std6ranges3__45__cpo9iter_swapE
	.align		8
        /*00b0*/ 	.dword	_ZN34_INTERNAL_b8a8ed4d_4_k_cu_84b8156a4cuda3std6ranges3__45__cpo4nextE
	.align		8
        /*00b8*/ 	.dword	_ZN34_INTERNAL_b8a8ed4d_4_k_cu_84b8156a4cuda3std6ranges3__45__cpo4prevE
	.align		8
        /*00c0*/ 	.dword	_ZN34_INTERNAL_b8a8ed4d_4_k_cu_84b8156a4cuda3std6ranges3__45__cpo4dataE
	.align		8
        /*00c8*/ 	.dword	_ZN34_INTERNAL_b8a8ed4d_4_k_cu_84b8156a4cuda3std6ranges3__45__cpo5cdataE
	.align		8
        /*00d0*/ 	.dword	_ZN34_INTERNAL_b8a8ed4d_4_k_cu_84b8156a4cuda3std6ranges3__45__cpo4sizeE
	.align		8
        /*00d8*/ 	.dword	_ZN34_INTERNAL_b8a8ed4d_4_k_cu_84b8156a4cuda3std6ranges3__45__cpo5ssizeE
	.align		8
        /*00e0*/ 	.dword	_ZN34_INTERNAL_b8a8ed4d_4_k_cu_84b8156a4cuda3std6ranges3__45__cpo8distanceE
	.align		8
        /*00e8*/ 	.dword	_ZN34_INTERNAL_b8a8ed4d_4_k_cu_84b8156a6thrust24THRUST_300001_SM_1000_NS8cuda_cub3parE
	.align		8
        /*00f0*/ 	.dword	_ZN34_INTERNAL_b8a8ed4d_4_k_cu_84b8156a6thrust24THRUST_300001_SM_1000_NS8cuda_cub10par_nosyncE
	.align		8
        /*00f8*/ 	.dword	_ZN34_INTERNAL_b8a8ed4d_4_k_cu_84b8156a6thrust24THRUST_300001_SM_1000_NS6system6detail10sequential3seqE
	.align		8
        /*0100*/ 	.dword	_ZN34_INTERNAL_b8a8ed4d_4_k_cu_84b8156a6thrust24THRUST_300001_SM_1000_NS12placeholders2_1E
	.align		8
        /*0108*/ 	.dword	_ZN34_INTERNAL_b8a8ed4d_4_k_cu_84b8156a6thrust24THRUST_300001_SM_1000_NS12placeholders2_2E
	.align		8
        /*0110*/ 	.dword	_ZN34_INTERNAL_b8a8ed4d_4_k_cu_84b8156a6thrust24THRUST_300001_SM_1000_NS12placeholders2_3E
	.align		8
        /*0118*/ 	.dword	_ZN34_INTERNAL_b8a8ed4d_4_k_cu_84b8156a6thrust24THRUST_300001_SM_1000_NS12placeholders2_4E
	.align		8
        /*0120*/ 	.dword	_ZN34_INTERNAL_b8a8ed4d_4_k_cu_84b8156a6thrust24THRUST_300001_SM_1000_NS12placeholders2_5E
	.align		8
        /*0128*/ 	.dword	_ZN34_INTERNAL_b8a8ed4d_4_k_cu_84b8156a6thrust24THRUST_300001_SM_1000_NS12placeholders2_6E
	.align		8
        /*0130*/ 	.dword	_ZN34_INTERNAL_b8a8ed4d_4_k_cu_84b8156a6thrust24THRUST_300001_SM_1000_NS12placeholders2_7E
	.align		8
        /*0138*/ 	.dword	_ZN34_INTERNAL_b8a8ed4d_4_k_cu_84b8156a6thrust24THRUST_300001_SM_1000_NS12placeholders2_8E
	.align		8
        /*0140*/ 	.dword	_ZN34_INTERNAL_b8a8ed4d_4_k_cu_84b8156a6thrust24THRUST_300001_SM_1000_NS12placeholders2_9E
	.align		8
        /*0148*/ 	.dword	_ZN34_INTERNAL_b8a8ed4d_4_k_cu_84b8156a6thrust24THRUST_300001_SM_1000_NS12placeholders3_10E
	.align		8
        /*0150*/ 	.dword	_ZN34_INTERNAL_b8a8ed4d_4_k_cu_84b8156a6thrust24THRUST_300001_SM_1000_NS3seqE


//--------------------- .text._ZN3cub18CUB_300001_SM_10006detail8for_each13static_kernelINS2_12policy_hub_t12policy_500_tElN6thrust24THRUST_300001_SM_1000_NS8cuda_cub6__fill7functorINS7_6detail15normal_iteratorINS7_10device_ptrIdEEEEiEEEEvT0_T1_ --------------------------
	.section	.text._ZN3cub18CUB_300001_SM_10006detail8for_each13static_kernelINS2_12policy_hub_t12policy_500_tElN6thrust24THRUST_300001_SM_1000_NS8cuda_cub6__fill7functorINS7_6detail15normal_iteratorINS7_10device_ptrIdEEEEiEEEEvT0_T1_,"ax",@progbits
	.align	128
        .global         _ZN3cub18CUB_300001_SM_10006detail8for_each13static_kernelINS2_12policy_hub_t12policy_500_tElN6thrust24THRUST_300001_SM_1000_NS8cuda_cub6__fill7functorINS7_6detail15normal_iteratorINS7_10device_ptrIdEEEEiEEEEvT0_T1_
        .type           _ZN3cub18CUB_300001_SM_10006detail8for_each13static_kernelINS2_12policy_hub_t12policy_500_tElN6thrust24THRUST_300001_SM_1000_NS8cuda_cub6__fill7functorINS7_6detail15normal_iteratorINS7_10device_ptrIdEEEEiEEEEvT0_T1_,@function
        .size           _ZN3cub18CUB_300001_SM_10006detail8for_each13static_kernelINS2_12policy_hub_t12policy_500_tElN6thrust24THRUST_300001_SM_1000_NS8cuda_cub6__fill7functorINS7_6detail15normal_iteratorINS7_10device_ptrIdEEEEiEEEEvT0_T1_,(.L_x_80 - _ZN3cub18CUB_300001_SM_10006detail8for_each13static_kernelINS2_12policy_hub_t12policy_500_tElN6thrust24THRUST_300001_SM_1000_NS8cuda_cub6__fill7functorINS7_6detail15normal_iteratorINS7_10device_ptrIdEEEEiEEEEvT0_T1_)
        .other          _ZN3cub18CUB_300001_SM_10006detail8for_each13static_kernelINS2_12policy_hub_t12policy_500_tElN6thrust24THRUST_300001_SM_1000_NS8cuda_cub6__fill7functorINS7_6detail15normal_iteratorINS7_10device_ptrIdEEEEiEEEEvT0_T1_,@"STO_CUDA_ENTRY STV_DEFAULT"
_ZN3cub18CUB_300001_SM_10006detail8for_each13static_kernelINS2_12policy_hub_t12policy_500_tElN6thrust24THRUST_300001_SM_1000_NS8cuda_cub6__fill7functorINS7_6detail15normal_iteratorINS7_10device_ptrIdEEEEiEEEEvT0_T1_:
.text._ZN3cub18CUB_300001_SM_10006detail8for_each13static_kernelINS2_12policy_hub_t12policy_500_tElN6thrust24THRUST_300001_SM_1000_NS8cuda_cub6__fill7functorINS7_6detail15normal_iteratorINS7_10device_ptrIdEEEEiEEEEvT0_T1_:
[----:B------:R-:W-:Y:S08]  /*0000*/  LDC R1, c[0x0][0x37c] ;  /* 0x0000df00ff017b82 */ /* 0x000ff00000000800 */
[----:B------:R-:W0:Y:S01]  /*0010*/  S2UR UR4, SR_CTAID.X ;  /* 0x00000000000479c3 */ /* 0x000e220000002500 */
[----:B------:R-:W1:Y:S01]  /*0020*/  LDCU.64 UR6, c[0x0][0x380] ;  /* 0x00007000ff0677ac */ /* 0x000e620008000a00 */
[----:B------:R-:W2:Y:S01]  /*0030*/  LDCU.64 UR8, c[0x0][0x358] ;  /* 0x00006b00ff0877ac */ /* 0x000ea20008000a00 */
[----:B0-----:R-:W-:-:S04]  /*0040*/  UIMAD.WIDE.U32 UR4, UR4, 0x200, URZ ;  /* 0x00000200040478a5 */ /* 0x001fc8000f8e00ff */
[----:B-1----:R-:W-:-:S04]  /*0050*/  UIADD3 UR6, UP0, UPT, -UR4, UR6, URZ ;  /* 0x0000000604067290 */ /* 0x002fc8000ff1e1ff */
[----:B------:R-:W-:Y:S02]  /*0060*/  UIADD3.X UR7, UPT, UPT, ~UR5, UR7, URZ, UP0, !UPT ;  /* 0x0000000705077290 */ /* 0x000fe400087fe5ff */
[----:B------:R-:W-:-:S04]  /*0070*/  UISETP.GE.U32.AND UP0, UPT, UR6, 0x200, UPT ;  /* 0x000002000600788c */ /* 0x000fc8000bf06070 */
[----:B------:R-:W-:-:S09]  /*0080*/  UISETP.GE.AND.EX UP0, UPT, UR7, URZ, UPT, UP0 ;  /* 0x000000ff0700728c */ /* 0x000fd2000bf06300 */
[----:B--2---:R-:W-:Y:S05]  /*0090*/  BRA.U !UP0, `(.L_x_0) ;  /* 0x00000001082c7547 */ /* 0x004fea000b800000 */
[----:B------:R-:W0:Y:S01]  /*00a0*/  S2R R0, SR_TID.X ;  /* 0x0000000000007919 */ /* 0x000e220000002100 */
[----:B------:R-:W1:Y:S01]  /*00b0*/  LDCU UR6, c[0x0][0x390] ;  /* 0x00007200ff0677ac */ /* 0x000e620008000800 */
[----:B------:R-:W2:Y:S01]  /*00c0*/  LDCU.64 UR10, c[0x0][0x388] ;  /* 0x00007100ff0a77ac */ /* 0x000ea20008000a00 */
[----:B-1----:R-:W1:Y:S01]  /*00d0*/  I2F.F64 R2, UR6 ;  /* 0x0000000600027d12 */ /* 0x002e620008201c00 */
[----:B0-----:R-:W-:-:S05]  /*00e0*/  IADD3 R0, P0, PT, R0, UR4, RZ ;  /* 0x0000000400007c10 */ /* 0x001fca000ff1e0ff */
[----:B------:R-:W-:Y:S01]  /*00f0*/  IMAD.X R5, RZ, RZ, UR5, P0 ;  /* 0x00000005ff057e24 */ /* 0x000fe200080e06ff */
[----:B--2---:R-:W-:-:S04]  /*0100*/  LEA R4, P0, R0, UR10, 0x3 ;  /* 0x0000000a00047c11 */ /* 0x004fc8000f8018ff */
[----:B------:R-:W-:-:S05]  /*0110*/  LEA.HI.X R5, R0, UR11, R5, 0x3, P0 ;  /* 0x0000000b00057c11 */ /* 0x000fca00080f1c05 */
[----:B-1----:R-:W-:Y:S04]  /*0120*/  STG.E.64 desc[UR8][R4.64], R2 ;  /* 0x0000000204007986 */ /* 0x002fe8000c101b08 */
[----:B------:R-:W-:Y:S01]  /*0130*/  STG.E.64 desc[UR8][R4.64+0x800], R2 ;  /* 0x0008000204007986 */ /* 0x000fe2000c101b08 */
[----:B------:R-:W-:Y:S05]  /*0140*/  EXIT ;  /* 0x000000000000794d */ /* 0x000fea0003800000 */
.L_x_0:
[----:B------:R-:W0:Y:S01]  /*0150*/  S2R R0, SR_TID.X ;  /* 0x0000000000007919 */ /* 0x000e220000002100 */
[----:B------:R-:W1:Y:S01]  /*0160*/  LDCU UR10, c[0x0][0x390] ;  /* 0x00007200ff0a77ac */ /* 0x000e620008000800 */
[----:B------:R-:W2:Y:S01]  /*0170*/  LDCU.64 UR12, c[0x0][0x388] ;  /* 0x00007100ff0c77ac */ /* 0x000ea20008000a00 */
[----:B------:R-:W-:-:S06]  /*0180*/  USHF.R.S32.HI UR7, URZ, 0x1f, UR6 ;  /* 0x0000001fff077899 */ /* 0x000fcc0008011406 */
[----:B------:R-:W-:Y:S02]  /*0190*/  IMAD.U32 R5, RZ, RZ, UR7 ;  /* 0x00000007ff057e24 */ /* 0x000fe4000f8e00ff */
[----:B------:R-:W-:Y:S01]  /*01a0*/  IMAD.U32 R6, RZ, RZ, UR7 ;  /* 0x00000007ff067e24 */ /* 0x000fe2000f8e00ff */
[----:B-1----:R-:W1:Y:S01]  /*01b0*/  I2F.F64 R2, UR10 ;  /* 0x0000000a00027d12 */ /* 0x002e620008201c00 */
[C---:B0-----:R-:W-:Y:S01]  /*01c0*/  VIADD R4, R0.reuse, 0x100 ;  /* 0x0000010000047836 */ /* 0x041fe20000000000 */
[C---:B------:R-:W-:Y:S02]  /*01d0*/  ISETP.LT.U32.AND P0, PT, R0.reuse, UR6, PT ;  /* 0x0000000600007c0c */ /* 0x040fe4000bf01070 */
[----:B------:R-:W-:Y:S02]  /*01e0*/  IADD3 R0, P2, PT, R0, UR4, RZ ;  /* 0x0000000400007c10 */ /* 0x000fe4000ff5e0ff */
[----:B------:R-:W-:Y:S02]  /*01f0*/  ISETP.LT.U32.AND P1, PT, R4, UR6, PT ;  /* 0x0000000604007c0c */ /* 0x000fe4000bf21070 */
[----:B------:R-:W-:Y:S01]  /*0200*/  ISETP.GT.AND.EX P0, PT, R5, RZ, PT, P0 ;  /* 0x000000ff0500720c */ /* 0x000fe20003f04300 */
[----:B------:R-:W-:Y:S01]  /*0210*/  IMAD.X R5, RZ, RZ, UR5, P2 ;  /* 0x00000005ff057e24 */ /* 0x000fe200090e06ff */
[----:B------:R-:W-:-:S02]  /*0220*/  ISETP.GT.AND.EX P1, PT, R6, RZ, PT, P1 ;  /* 0x000000ff0600720c */ /* 0x000fc40003f24310 */
[----:B--2---:R-:W-:-:S04]  /*0230*/  LEA R4, P2, R0, UR12, 0x3 ;  /* 0x0000000c00047c11 */ /* 0x004fc8000f8418ff */
[----:B------:R-:W-:-:S05]  /*0240*/  LEA.HI.X R5, R0, UR13, R5, 0x3, P2 ;  /* 0x0000000d00057c11 */ /* 0x000fca00090f1c05 */
[----:B-1----:R0:W-:Y:S02]  /*0250*/  @P0 STG.E.64 desc[UR8][R4.64], R2 ;  /* 0x0000000204000986 */ /* 0x0021e4000c101b08 */
[----:B------:R-:W-:Y:S05]  /*0260*/  @!P1 EXIT ;  /* 0x000000000000994d */ /* 0x000fea0003800000 */
[----:B------:R-:W-:Y:S01]  /*0270*/  STG.E.64 desc[UR8][R4.64+0x800], R2 ;  /* 0x0008000204007986 */ /* 0x000fe2000c101b08 */
[----:B------:R-:W-:Y:S05]  /*0280*/  EXIT ;  /* 0x000000000000794d */ /* 0x000fea0003800000 */
.L_x_1:
[----:B------:R-:W-:-:S00]  /*0290*/  BRA `(.L_x_1) ;  /* 0xfffffffc00fc7947 */ /* 0x000fc0000383ffff */
[----:B------:R-:W-:-:S00]  /*02a0*/  NOP ;  /* 0x0000000000007918 */ /* 0x000fc00000000000 */
        /* <DEDUP_REMOVED lines=13> */
.L_x_80:


//--------------------- .text._ZN3cub18CUB_300001_SM_10006detail8for_each13static_kernelINS2_12policy_hub_t12policy_500_tEmN6thrust24THRUST_300001_SM_1000_NS8cuda_cub20__uninitialized_fill7functorINS7_10device_ptrIdEEdEEEEvT0_T1_ --------------------------
	.section	.text._ZN3cub18CUB_300001_SM_10006detail8for_each13static_kernelINS2_12policy_hub_t12policy_500_tEmN6thrust24THRUST_300001_SM_1000_NS8cuda_cub20__uninitialized_fill7functorINS7_10device_ptrIdEEdEEEEvT0_T1_,"ax",@progbits
	.align	128
        .global         _ZN3cub18CUB_300001_SM_10006detail8for_each13static_kernelINS2_12policy_hub_t12policy_500_tEmN6thrust24THRUST_300001_SM_1000_NS8cuda_cub20__uninitialized_fill7functorINS7_10device_ptrIdEEdEEEEvT0_T1_
        .type           _ZN3cub18CUB_300001_SM_10006detail8for_each13static_kernelINS2_12policy_hub_t12policy_500_tEmN6thrust24THRUST_300001_SM_1000_NS8cuda_cub20__uninitialized_fill7functorINS7_10device_ptrIdEEdEEEEvT0_T1_,@function
        .size           _ZN3cub18CUB_300001_SM_10006detail8for_each13static_kernelINS2_12policy_hub_t12policy_500_tEmN6thrust24THRUST_300001_SM_1000_NS8cuda_cub20__uninitialized_fill7functorINS7_10device_ptrIdEEdEEEEvT0_T1_,(.L_x_81 - _ZN3cub18CUB_300001_SM_10006detail8for_each13static_kernelINS2_12policy_hub_t12policy_500_tEmN6thrust24THRUST_300001_SM_1000_NS8cuda_cub20__uninitialized_fill7functorINS7_10device_ptrIdEEdEEEEvT0_T1_)
        .other          _ZN3cub18CUB_300001_SM_10006detail8for_each13static_kernelINS2_12policy_hub_t12policy_500_tEmN6thrust24THRUST_300001_SM_1000_NS8cuda_cub20__uninitialized_fill7functorINS7_10device_ptrIdEEdEEEEvT0_T1_,@"STO_CUDA_ENTRY STV_DEFAULT"
_ZN3cub18CUB_300001_SM_10006detail8for_each13static_kernelINS2_12policy_hub_t12policy_500_tEmN6thrust24THRUST_300001_SM_1000_NS8cuda_cub20__uninitialized_fill7functorINS7_10device_ptrIdEEdEEEEvT0_T1_:
.text._ZN3cub18CUB_300001_SM_10006detail8for_each13static_kernelINS2_12policy_hub_t12policy_500_tEmN6thrust24THRUST_300001_SM_1000_NS8cuda_cub20__uninitialized_fill7functorINS7_10device_ptrIdEEdEEEEvT0_T1_:
        /* <DEDUP_REMOVED lines=8> */
[----:B------:R-:W-:-:S09]  /*0080*/  UISETP.GE.U32.AND.EX UP0, UPT, UR7, URZ, UPT, UP0 ;  /* 0x000000ff0700728c */ /* 0x000fd2000bf06100 */
[----:B--2---:R-:W-:Y:S05]  /*0090*/  BRA.U !UP0, `(.L_x_2) ;  /* 0x0000000108287547 */ /* 0x004fea000b800000 */
[----:B------:R-:W0:Y:S01]  /*00a0*/  S2R R0, SR_TID.X ;  /* 0x0000000000007919 */ /* 0x000e220000002100 */
[----:B------:R-:W1:Y:S01]  /*00b0*/  LDCU.64 UR6, c[0x0][0x388] ;  /* 0x00007100ff0677ac */ /* 0x000e620008000a00 */
[----:B------:R-:W2:Y:S01]  /*00c0*/  LDC.64 R4, c[0x0][0x390] ;  /* 0x0000e400ff047b82 */ /* 0x000ea20000000a00 */
[----:B0-----:R-:W-:-:S05]  /*00d0*/  IADD3 R0, P0, PT, R0, UR4, RZ ;  /* 0x0000000400007c10 */ /* 0x001fca000ff1e0ff */
[----:B------:R-:W-:Y:S01]  /*00e0*/  IMAD.X R3, RZ, RZ, UR5, P0 ;  /* 0x00000005ff037e24 */ /* 0x000fe200080e06ff */
[----:B-1----:R-:W-:-:S04]  /*00f0*/  LEA R2, P0, R0, UR6, 0x3 ;  /* 0x0000000600027c11 */ /* 0x002fc8000f8018ff */
[----:B------:R-:W-:-:S05]  /*0100*/  LEA.HI.X R3, R0, UR7, R3, 0x3, P0 ;  /* 0x0000000700037c11 */ /* 0x000fca00080f1c03 */
[----:B--2---:R-:W-:Y:S04]  /*0110*/  STG.E.64 desc[UR8][R2.64], R4 ;  /* 0x0000000402007986 */ /* 0x004fe8000c101b08 */
[----:B------:R-:W-:Y:S01]  /*0120*/  STG.E.64 desc[UR8][R2.64+0x800], R4 ;  /* 0x0008000402007986 */ /* 0x000fe2000c101b08 */
[----:B------:R-:W-:Y:S05]  /*0130*/  EXIT ;  /* 0x000000000000794d */ /* 0x000fea0003800000 */
.L_x_2:
[----:B------:R-:W0:Y:S01]  /*0140*/  S2R R0, SR_TID.X ;  /* 0x0000000000007919 */ /* 0x000e220000002100 */
[----:B------:R-:W-:Y:S01]  /*0150*/  IMAD.U32 R2, RZ, RZ, UR7 ;  /* 0x00000007ff027e24 */ /* 0x000fe2000f8e00ff */
[----:B------:R-:W1:Y:S01]  /*0160*/  LDCU.64 UR10, c[0x0][0x388] ;  /* 0x00007100ff0a77ac */ /* 0x000e620008000a00 */
[----:B------:R-:W-:Y:S01]  /*0170*/  IMAD.U32 R6, RZ, RZ, UR7 ;  /* 0x00000007ff067e24 */ /* 0x000fe2000f8e00ff */
[----:B0-----:R-:W-:-:S04]  /*0180*/  ISETP.LT.U32.AND P0, PT, R0, UR6, PT ;  /* 0x0000000600007c0c */ /* 0x001fc8000bf01070 */
[----:B------:R-:W-:Y:S01]  /*0190*/  ISETP.GT.U32.AND.EX P0, PT, R2, RZ, PT, P0 ;  /* 0x000000ff0200720c */ /* 0x000fe20003f04100 */
[C---:B------:R-:W-:Y:S01]  /*01a0*/  VIADD R2, R0.reuse, 0x100 ;  /* 0x0000010000027836 */ /* 0x040fe20000000000 */
[----:B------:R-:W-:-:S04]  /*01b0*/  IADD3 R0, P2, PT, R0, UR4, RZ ;  /* 0x0000000400007c10 */ /* 0x000fc8000ff5e0ff */
[----:B------:R-:W-:Y:S01]  /*01c0*/  ISETP.LT.U32.AND P1, PT, R2, UR6, PT ;  /* 0x0000000602007c0c */ /* 0x000fe2000bf21070 */
[----:B------:R-:W-:Y:S01]  /*01d0*/  IMAD.X R3, RZ, RZ, UR5, P2 ;  /* 0x00000005ff037e24 */ /* 0x000fe200090e06ff */
[----:B-1----:R-:W-:Y:S02]  /*01e0*/  LEA R2, P2, R0, UR10, 0x3 ;  /* 0x0000000a00027c11 */ /* 0x002fe4000f8418ff */
[----:B------:R-:W-:Y:S02]  /*01f0*/  ISETP.GT.U32.AND.EX P1, PT, R6, RZ, PT, P1 ;  /* 0x000000ff0600720c */ /* 0x000fe40003f24110 */
[----:B------:R-:W-:Y:S01]  /*0200*/  LEA.HI.X R3, R0, UR11, R3, 0x3, P2 ;  /* 0x0000000b00037c11 */ /* 0x000fe200090f1c03 */
[----:B------:R-:W0:Y:S04]  /*0210*/  @P0 LDC.64 R4, c[0x0][0x390] ;  /* 0x0000e400ff040b82 */ /* 0x000e280000000a00 */
[----:B0-----:R0:W-:Y:S06]  /*0220*/  @P0 STG.E.64 desc[UR8][R2.64], R4 ;  /* 0x0000000402000986 */ /* 0x0011ec000c101b08 */
[----:B------:R-:W-:Y:S05]  /*0230*/  @!P1 EXIT ;  /* 0x000000000000994d */ /* 0x000fea0003800000 */
[----:B0-----:R-:W0:Y:S02]  /*0240*/  LDC.64 R4, c[0x0][0x390] ;  /* 0x0000e400ff047b82 */ /* 0x001e240000000a00 */
[----:B0-----:R-:W-:Y:S01]  /*0250*/  STG.E.64 desc[UR8][R2.64+0x800], R4 ;  /* 0x0008000402007986 */ /* 0x001fe2000c101b08 */
[----:B------:R-:W-:Y:S05]  /*0260*/  EXIT ;  /* 0x000000000000794d */ /* 0x000fea0003800000 */
.L_x_3:
        /* <DEDUP_REMOVED lines=9> */
.L_x_81:


//--------------------- .text._ZN3cub18CUB_300001_SM_10006detail8for_each13static_kernelINS2_12policy_hub_t12policy_500_tElN6thrust24THRUST_300001_SM_1000_NS8cuda_cub6__fill7functorINS7_10device_ptrIdEEiEEEEvT0_T1_ --------------------------
	.section	.text._ZN3cub18CUB_300001_SM_10006detail8for_each13static_kernelINS2_12policy_hub_t12policy_500_tElN6thrust24THRUST_300001_SM_1000_NS8cuda_cub6__fill7functorINS7_10device_ptrIdEEiEEEEvT0_T1_,"ax",@progbits
	.align	128
        .global         _ZN3cub18CUB_300001_SM_10006detail8for_each13static_kernelINS2_12policy_hub_t12policy_500_tElN6thrust24THRUST_300001_SM_1000_NS8cuda_cub6__fill7functorINS7_10device_ptrIdEEiEEEEvT0_T1_
        .type           _ZN3cub18CUB_300001_SM_10006detail8for_each13static_kernelINS2_12policy_hub_t12policy_500_tElN6thrust24THRUST_300001_SM_1000_NS8cuda_cub6__fill7functorINS7_10device_ptrIdEEiEEEEvT0_T1_,@function
        .size           _ZN3cub18CUB_300001_SM_10006detail8for_each13static_kernelINS2_12policy_hub_t12policy_500_tElN6thrust24THRUST_300001_SM_1000_NS8cuda_cub6__fill7functorINS7_10device_ptrIdEEiEEEEvT0_T1_,(.L_x_82 - _ZN3cub18CUB_300001_SM_10006detail8for_each13static_kernelINS2_12policy_hub_t12policy_500_tElN6thrust24THRUST_300001_SM_1000_NS8cuda_cub6__fill7functorINS7_10device_ptrIdEEiEEEEvT0_T1_)
        .other          _ZN3cub18CUB_300001_SM_10006detail8for_each13static_kernelINS2_12policy_hub_t12policy_500_tElN6thrust24THRUST_300001_SM_1000_NS8cuda_cub6__fill7functorINS7_10device_ptrIdEEiEEEEvT0_T1_,@"STO_CUDA_ENTRY STV_DEFAULT"
_ZN3cub18CUB_300001_SM_10006detail8for_each13static_kernelINS2_12policy_hub_t12policy_500_tElN6thrust24THRUST_300001_SM_1000_NS8cuda_cub6__fill7functorINS7_10device_ptrIdEEiEEEEvT0_T1_:
.text._ZN3cub18CUB_300001_SM_10006detail8for_each13static_kernelINS2_12policy_hub_t12policy_500_tElN6thrust24THRUST_300001_SM_1000_NS8cuda_cub6__fill7functorINS7_10device_ptrIdEEiEEEEvT0_T1_:
        /* <DEDUP_REMOVED lines=21> */
.L_x_4:
        /* <DEDUP_REMOVED lines=20> */
.L_x_5:
        /* <DEDUP_REMOVED lines=15> */
.L_x_82:


//--------------------- .text._ZN3cub18CUB_300001_SM_10006detail11EmptyKernelIvEEvv --------------------------
	.section	.text._ZN3cub18CUB_300001_SM_10006detail11EmptyKernelIvEEvv,"ax",@progbits
	.align	128
        .global         _ZN3cub18CUB_300001_SM_10006detail11EmptyKernelIvEEvv
        .type           _ZN3cub18CUB_300001_SM_10006detail11EmptyKernelIvEEvv,@function
        .size           _ZN3cub18CUB_300001_SM_10006detail11EmptyKernelIvEEvv,(.L_x_83 - _ZN3cub18CUB_300001_SM_10006detail11EmptyKernelIvEEvv)
        .other          _ZN3cub18CUB_300001_SM_10006detail11EmptyKernelIvEEvv,@"STO_CUDA_ENTRY STV_DEFAULT"
_ZN3cub18CUB_300001_SM_10006detail11EmptyKernelIvEEvv:
.text._ZN3cub18CUB_300001_SM_10006detail11EmptyKernelIvEEvv:
[----:B------:R-:W-:Y:S01]  /*0000*/  LDC R1, c[0x0][0x37c] ;  /* 0x0000df00ff017b82 */ /* 0x000fe20000000800 */
[----:B------:R-:W-:Y:S05]  /*0010*/  EXIT ;  /* 0x000000000000794d */ /* 0x000fea0003800000 */
.L_x_6:
        /* <DEDUP_REMOVED lines=14> */
.L_x_83:


//--------------------- .text._Z20matmul_kernel_tiled5PKdS0_Pdiii --------------------------
	.section	.text._Z20matmul_kernel_tiled5PKdS0_Pdiii,"ax",@progbits
	.align	128
        .global         _Z20matmul_kernel_tiled5PKdS0_Pdiii
        .type           _Z20matmul_kernel_tiled5PKdS0_Pdiii,@function
        .size           _Z20matmul_kernel_tiled5PKdS0_Pdiii,(.L_x_84 - _Z20matmul_kernel_tiled5PKdS0_Pdiii)
        .other          _Z20matmul_kernel_tiled5PKdS0_Pdiii,@"STO_CUDA_ENTRY STV_DEFAULT"
_Z20matmul_kernel_tiled5PKdS0_Pdiii:
.text._Z20matmul_kernel_tiled5PKdS0_Pdiii:
[----:B------:R-:W-:Y:S01]  /*0000*/  LDC R1, c[0x0][0x37c] ;  /* 0x0000df00ff017b82 */ /* 0x000fe20000000800 */
[----:B------:R-:W0:Y:S07]  /*0010*/  LDCU UR11, c[0x0][0x360] ;  /* 0x00006c00ff0b77ac */ /* 0x000e2e0008000800 */
[----:B------:R-:W1:Y:S01]  /*0020*/  LDC R0, c[0x0][0x39c] ;  /* 0x0000e700ff007b82 */ /* 0x000e620000000800 */
[----:B0-----:R-:W-:Y:S01]  /*0030*/  IABS R5, UR11 ;  /* 0x0000000b00057c13 */ /* 0x001fe20008000000 */
[----:B------:R-:W-:Y:S01]  /*0040*/  IMAD.U32 R7, RZ, RZ, UR11 ;  /* 0x0000000bff077e24 */ /* 0x000fe2000f8e00ff */
[----:B------:R-:W-:-:S02]  /*0050*/  IABS R8, UR11 ;  /* 0x0000000b00087c13 */ /* 0x000fc40008000000 */
[----:B------:R-:W0:Y:S02]  /*0060*/  I2F.RP R4, R5 ;  /* 0x0000000500047306 */ /* 0x000e240000209400 */
[----:B-1----:R-:W-:-:S06]  /*0070*/  IADD3 R0, PT, PT, R7, -0x1, R0 ;  /* 0xffffffff07007810 */ /* 0x002fcc0007ffe000 */
[----:B0-----:R-:W0:Y:S02]  /*0080*/  MUFU.RCP R4, R4 ;  /* 0x0000000400047308 */ /* 0x001e240000001000 */
[----:B0-----:R-:W-:Y:S01]  /*0090*/  VIADD R2, R4, 0xffffffe ;  /* 0x0ffffffe04027836 */ /* 0x001fe20000000000 */
[----:B------:R-:W-:-:S05]  /*00a0*/  IADD3 R4, PT, PT, RZ, -R8, RZ ;  /* 0x80000008ff047210 */ /* 0x000fca0007ffe0ff */
[----:B------:R0:W1:Y:S02]  /*00b0*/  F2I.FTZ.U32.TRUNC.NTZ R3, R2 ;  /* 0x0000000200037305 */ /* 0x000064000021f000 */
[----:B0-----:R-:W-:Y:S02]  /*00c0*/  IMAD.MOV.U32 R2, RZ, RZ, RZ ;  /* 0x000000ffff027224 */ /* 0x001fe400078e00ff */
[----:B-1----:R-:W-:-:S04]  /*00d0*/  IMAD.MOV R6, RZ, RZ, -R3 ;  /* 0x000000ffff067224 */ /* 0x002fc800078e0a03 */
[----:B------:R-:W-:Y:S01]  /*00e0*/  IMAD R7, R6, R5, RZ ;  /* 0x0000000506077224 */ /* 0x000fe200078e02ff */
[----:B------:R-:W-:Y:S02]  /*00f0*/  IABS R6, R0 ;  /* 0x0000000000067213 */ /* 0x000fe40000000000 */
[----:B------:R-:W-:Y:S01]  /*0100*/  LOP3.LUT R0, R0, UR11, RZ, 0x3c, !PT ;  /* 0x0000000b00007c12 */ /* 0x000fe2000f8e3cff */
[----:B------:R-:W-:-:S03]  /*0110*/  IMAD.HI.U32 R3, R3, R7, R2 ;  /* 0x0000000703037227 */ /* 0x000fc600078e0002 */
[----:B------:R-:W-:Y:S01]  /*0120*/  ISETP.GE.AND P1, PT, R0, RZ, PT ;  /* 0x000000ff0000720c */ /* 0x000fe20003f26270 */
[----:B------:R-:W-:-:S04]  /*0130*/  IMAD.MOV.U32 R2, RZ, RZ, R6 ;  /* 0x000000ffff027224 */ /* 0x000fc800078e0006 */
[----:B------:R-:W-:-:S04]  /*0140*/  IMAD.HI.U32 R23, R3, R2, RZ ;  /* 0x0000000203177227 */ /* 0x000fc800078e00ff */
[----:B------:R-:W-:-:S05]  /*0150*/  IMAD R2, R23, R4, R2 ;  /* 0x0000000417027224 */ /* 0x000fca00078e0202 */
[----:B------:R-:W-:-:S13]  /*0160*/  ISETP.GT.U32.AND P2, PT, R5, R2, PT ;  /* 0x000000020500720c */ /* 0x000fda0003f44070 */
[----:B------:R-:W-:Y:S01]  /*0170*/  @!P2 IMAD.IADD R2, R2, 0x1, -R5 ;  /* 0x000000010202a824 */ /* 0x000fe200078e0a05 */
[----:B------:R-:W-:Y:S02]  /*0180*/  @!P2 IADD3 R23, PT, PT, R23, 0x1, RZ ;  /* 0x000000011717a810 */ /* 0x000fe40007ffe0ff */
[----:B------:R-:W-:Y:S02]  /*0190*/  ISETP.NE.AND P2, PT, RZ, UR11, PT ;  /* 0x0000000bff007c0c */ /* 0x000fe4000bf45270 */
[----:B------:R-:W-:-:S13]  /*01a0*/  ISETP.GE.U32.AND P0, PT, R2, R5, PT ;  /* 0x000000050200720c */ /* 0x000fda0003f06070 */
[----:B------:R-:W-:-:S04]  /*01b0*/  @P0 VIADD R23, R23, 0x1 ;  /* 0x0000000117170836 */ /* 0x000fc80000000000 */
[----:B------:R-:W-:Y:S01]  /*01c0*/  @!P1 IMAD.MOV R23, RZ, RZ, -R23 ;  /* 0x000000ffff179224 */ /* 0x000fe200078e0a17 */
[----:B------:R-:W-:-:S04]  /*01d0*/  @!P2 LOP3.LUT R23, RZ, UR11, RZ, 0x33, !PT ;  /* 0x0000000bff17ac12 */ /* 0x000fc8000f8e33ff */
[----:B------:R-:W-:-:S13]  /*01e0*/  ISETP.GE.AND P0, PT, R23, 0x1, PT ;  /* 0x000000011700780c */ /* 0x000fda0003f06270 */
[----:B------:R-:W-:Y:S05]  /*01f0*/  @!P0 EXIT ;  /* 0x000000000000894d */ /* 0x000fea0003800000 */
[----:B------:R-:W0:Y:S01]  /*0200*/  S2R R22, SR_TID.X ;  /* 0x0000000000167919 */ /* 0x000e220000002100 */
[----:B------:R-:W1:Y:S01]  /*0210*/  S2UR UR6, SR_CgaCtaId ;  /* 0x00000000000679c3 */ /* 0x000e620000008800 */
[----:B------:R-:W2:Y:S01]  /*0220*/  LDCU UR8, c[0x0][0x3a0] ;  /* 0x00007400ff0877ac */ /* 0x000ea20008000800 */
[----:B------:R-:W-:Y:S01]  /*0230*/  MOV R0, UR11 ;  /* 0x0000000b00007c02 */ /* 0x000fe20008000f00 */
[----:B------:R-:W3:Y:S01]  /*0240*/  S2R R3, SR_CTAID.X ;  /* 0x0000000000037919 */ /* 0x000ee20000002500 */
[----:B------:R-:W-:Y:S01]  /*0250*/  IMAD.U32 R5, RZ, RZ, UR11 ;  /* 0x0000000bff057e24 */ /* 0x000fe2000f8e00ff */
[----:B------:R-:W-:Y:S01]  /*0260*/  UIMAD UR4, UR11, UR11, URZ ;  /* 0x0000000b0b0472a4 */ /* 0x000fe2000f8e02ff */
[----:B------:R-:W-:Y:S01]  /*0270*/  LOP3.LUT R0, R0, 0xfffffff8, RZ, 0xc0, !PT ;  /* 0xfffffff800007812 */ /* 0x000fe200078ec0ff */
[----:B------:R-:W4:Y:S01]  /*0280*/  S2R R9, SR_TID.Y ;  /* 0x0000000000097919 */ /* 0x000f220000002200 */
[----:B------:R-:W5:Y:S01]  /*0290*/  LDC.64 R10, c[0x0][0x390] ;  /* 0x0000e400ff0a7b82 */ /* 0x000f620000000a00 */
[----:B------:R-:W-:Y:S01]  /*02a0*/  UMOV UR5, 0x400 ;  /* 0x0000040000057882 */ /* 0x000fe20000000000 */
[----:B------:R-:W-:Y:S01]  /*02b0*/  R2UR UR7, R0 ;  /* 0x00000000000772ca */ /* 0x000fe200000e0000 */
[----:B------:R-:W4:Y:S01]  /*02c0*/  S2R R2, SR_CTAID.Y ;  /* 0x0000000000027919 */ /* 0x000f220000002600 */
[----:B------:R-:W-:Y:S01]  /*02d0*/  USHF.L.U32 UR4, UR4, 0x3, URZ ;  /* 0x0000000304047899 */ /* 0x000fe200080006ff */
[----:B------:R-:W-:Y:S01]  /*02e0*/  LOP3.LUT R5, R5, 0x7, RZ, 0xc0, !PT ;  /* 0x0000000705057812 */ /* 0x000fe200078ec0ff */
[----:B------:R-:W2:Y:S09]  /*02f0*/  LDCU.64 UR12, c[0x0][0x358] ;  /* 0x00006b00ff0c77ac */ /* 0x000eb20008000a00 */
[----:B------:R-:W-:-:S02]  /*0300*/  UIADD3 UR7, UPT, UPT, -UR7, URZ, URZ ;  /* 0x000000ff07077290 */ /* 0x000fc4000fffe1ff */
[----:B-1----:R-:W-:Y:S02]  /*0310*/  ULEA UR5, UR6, UR5, 0x18 ;  /* 0x0000000506057291 */ /* 0x002fe4000f8ec0ff */
[----:B------:R-:W-:Y:S02]  /*0320*/  ULOP3.LUT UR6, UR11, 0x7f8, URZ, 0xc0, !UPT ;  /* 0x000007f80b067892 */ /* 0x000fe4000f8ec0ff */
[----:B------:R-:W-:Y:S01]  /*0330*/  UIADD3 UR10, UPT, UPT, UR4, UR5, URZ ;  /* 0x00000005040a7290 */ /* 0x000fe2000fffe0ff */
[----:B0-----:R-:W-:Y:S02]  /*0340*/  IMAD R6, R22, UR11, RZ ;  /* 0x0000000b16067c24 */ /* 0x001fe4000f8e02ff */
[----:B---3--:R-:W-:-:S03]  /*0350*/  IMAD R8, R3, UR11, R22 ;  /* 0x0000000b03087c24 */ /* 0x008fc6000f8e0216 */
[----:B------:R-:W-:-:S05]  /*0360*/  LEA R0, R6, UR5, 0x3 ;  /* 0x0000000506007c11 */ /* 0x000fca000f8e18ff */
[----:B------:R-:W-:Y:S02]  /*0370*/  VIADD R0, R0, 0x20 ;  /* 0x0000002000007836 */ /* 0x000fe40000000000 */
[----:B----4-:R-:W-:Y:S01]  /*0380*/  IMAD R7, R2, UR11, R9 ;  /* 0x0000000b02077c24 */ /* 0x010fe2000f8e0209 */
[----:B------:R-:W-:Y:S01]  /*0390*/  LEA R2, R9, UR4, 0x3 ;  /* 0x0000000409027c11 */ /* 0x000fe2000f8e18ff */
[----:B------:R-:W-:Y:S02]  /*03a0*/  UMOV UR4, URZ ;  /* 0x000000ff00047c82 */ /* 0x000fe40008000000 */
[----:B--2---:R-:W-:Y:S01]  /*03b0*/  IMAD R3, R8, UR8, R7 ;  /* 0x0000000808037c24 */ /* 0x004fe2000f8e0207 */
[----:B------:R-:W-:-:S03]  /*03c0*/  IADD3 R2, PT, PT, R2, UR5, RZ ;  /* 0x0000000502027c10 */ /* 0x000fc6000fffe0ff */
[----:B-----5:R-:W-:-:S04]  /*03d0*/  IMAD.WIDE R10, R3, 0x8, R10 ;  /* 0x00000008030a7825 */ /* 0x020fc800078e020a */
[----:B------:R-:W-:-:S05]  /*03e0*/  IMAD.IADD R3, R6, 0x1, R9 ;  /* 0x0000000106037824 */ /* 0x000fca00078e0209 */
[C---:B------:R-:W-:Y:S02]  /*03f0*/  LEA R4, R3.reuse, UR5, 0x3 ;  /* 0x0000000503047c11 */ /* 0x040fe4000f8e18ff */
[----:B------:R-:W-:-:S07]  /*0400*/  LEA R3, R3, UR10, 0x3 ;  /* 0x0000000a03037c11 */ /* 0x000fce000f8e18ff */
.L_x_12:
[----:B0-----:R-:W0:Y:S01]  /*0410*/  LDCU.64 UR8, c[0x0][0x398] ;  /* 0x00007300ff0877ac */ /* 0x001e220008000a00 */
[----:B-1----:R-:W-:Y:S01]  /*0420*/  IMAD.U32 R12, RZ, RZ, UR4 ;  /* 0x00000004ff0c7e24 */ /* 0x002fe2000f8e00ff */
[----:B------:R-:W-:-:S03]  /*0430*/  CS2R R18, SRZ ;  /* 0x0000000000127805 */ /* 0x000fc6000001ff00 */
[----:B------:R-:W-:-:S04]  /*0440*/  IMAD R12, R12, UR11, RZ ;  /* 0x0000000b0c0c7c24 */ /* 0x000fc8000f8e02ff */
[C---:B------:R-:W-:Y:S01]  /*0450*/  IMAD.IADD R15, R12.reuse, 0x1, R9 ;  /* 0x000000010c0f7824 */ /* 0x040fe200078e0209 */
[----:B------:R-:W-:-:S04]  /*0460*/  IADD3 R14, PT, PT, R12, R22, RZ ;  /* 0x000000160c0e7210 */ /* 0x000fc80007ffe0ff */
[----:B------:R-:W-:Y:S02]  /*0470*/  VIMNMX R12, PT, PT, R7, R14, !PT ;  /* 0x0000000e070c7248 */ /* 0x000fe40007fe0100 */
[----:B0-----:R-:W-:Y:S02]  /*0480*/  ISETP.GE.AND P0, PT, R15, UR9, PT ;  /* 0x000000090f007c0c */ /* 0x001fe4000bf06270 */
[----:B------:R-:W-:Y:S02]  /*0490*/  ISETP.GE.AND P1, PT, R12, UR9, PT ;  /* 0x000000090c007c0c */ /* 0x000fe4000bf26270 */
[----:B------:R-:W-:-:S11]  /*04a0*/  ISETP.GE.OR P0, PT, R8, UR8, P0 ;  /* 0x0000000808007c0c */ /* 0x000fd60008706670 */
[----:B------:R-:W0:Y:S02]  /*04b0*/  @!P1 LDC R21, c[0x0][0x3a0] ;  /* 0x0000e800ff159b82 */ /* 0x000e240000000800 */
[----:B------:R-:W-:-:S06]  /*04c0*/  @!P0 IMAD R15, R8, UR9, R15 ;  /* 0x00000009080f8c24 */ /* 0x000fcc000f8e020f */
[----:B------:R-:W1:Y:S08]  /*04d0*/  @!P0 LDC.64 R16, c[0x0][0x380] ;  /* 0x0000e000ff108b82 */ /* 0x000e700000000a00 */
[----:B------:R-:W2:Y:S01]  /*04e0*/  @!P1 LDC.64 R12, c[0x0][0x388] ;  /* 0x0000e200ff0c9b82 */ /* 0x000ea20000000a00 */
[----:B0-----:R-:W-:Y:S02]  /*04f0*/  @!P1 IMAD R21, R14, R21, R7 ;  /* 0x000000150e159224 */ /* 0x001fe400078e0207 */
[----:B-1----:R-:W-:Y:S01]  /*0500*/  @!P0 IMAD.WIDE R16, R15, 0x8, R16 ;  /* 0x000000080f108825 */ /* 0x002fe200078e0210 */
[----:B------:R-:W-:-:S04]  /*0510*/  CS2R R14, SRZ ;  /* 0x00000000000e7805 */ /* 0x000fc8000001ff00 */
[----:B------:R-:W3:Y:S01]  /*0520*/  @!P0 LDG.E.64 R18, desc[UR12][R16.64] ;  /* 0x0000000c10128981 */ /* 0x000ee2000c1e1b00 */
[----:B--2---:R-:W-:-:S05]  /*0530*/  @!P1 IMAD.WIDE R12, R21, 0x8, R12 ;  /* 0x00000008150c9825 */ /* 0x004fca00078e020c */
[----:B------:R-:W2:Y:S01]  /*0540*/  @!P1 LDG.E.64 R14, desc[UR12][R12.64] ;  /* 0x0000000c0c0e9981 */ /* 0x000ea2000c1e1b00 */
[----:B------:R-:W-:-:S05]  /*0550*/  IMAD.U32 R20, RZ, RZ, UR11 ;  /* 0x0000000bff147e24 */ /* 0x000fca000f8e00ff */
[----:B------:R-:W-:Y:S01]  /*0560*/  ISETP.GE.U32.AND P1, PT, R20, 0x8, PT ;  /* 0x000000081400780c */ /* 0x000fe20003f26070 */
[----:B------:R-:W-:Y:S01]  /*0570*/  UIADD3 UR4, UPT, UPT, UR4, 0x1, URZ ;  /* 0x0000000104047890 */ /* 0x000fe2000fffe0ff */
[----:B------:R-:W-:Y:S01]  /*0580*/  UMOV UR5, URZ ;  /* 0x000000ff00057c82 */ /* 0x000fe20008000000 */
[----:B------:R-:W-:-:S04]  /*0590*/  CS2R R20, SRZ ;  /* 0x0000000000147805 */ /* 0x000fc8000001ff00 */
[----:B------:R-:W-:Y:S01]  /*05a0*/  ISETP.NE.AND P0, PT, R23, UR4, PT ;  /* 0x0000000417007c0c */ /* 0x000fe2000bf05270 */
[----:B---3--:R0:W-:Y:S04]  /*05b0*/  STS.64 [R4], R18 ;  /* 0x0000001204007388 */ /* 0x0081e80000000a00 */
[----:B--2---:R0:W-:Y:S01]  /*05c0*/  STS.64 [R3], R14 ;  /* 0x0000000e03007388 */ /* 0x0041e20000000a00 */
[----:B------:R-:W-:Y:S06]  /*05d0*/  BAR.SYNC.DEFER_BLOCKING 0x0 ;  /* 0x0000000000007b1d */ /* 0x000fec0000010000 */
[----:B------:R-:W-:Y:S05]  /*05e0*/  @!P1 BRA `(.L_x_7) ;  /* 0x0000000000c49947 */ /* 0x000fea0003800000 */
[----:B------:R-:W-:Y:S01]  /*05f0*/  MOV R25, R0 ;  /* 0x0000000000197202 */ /* 0x000fe20000000f00 */
[----:B------:R-:W-:Y:S01]  /*0600*/  IMAD.MOV.U32 R24, RZ, RZ, R2 ;  /* 0x000000ffff187224 */ /* 0x000fe200078e0002 */
[----:B------:R-:W-:Y:S01]  /*0610*/  CS2R R20, SRZ ;  /* 0x0000000000147805 */ /* 0x000fe2000001ff00 */
[----:B------:R-:W-:-:S06]  /*0620*/  UMOV UR5, UR7 ;  /* 0x0000000700057c82 */ /* 0x000fcc0008000000 */
.L_x_8:
[----:B------:R-:W-:Y:S01]  /*0630*/  IMAD.U32 R13, RZ, RZ, UR11 ;  /* 0x0000000bff0d7e24 */ /* 0x000fe2000f8e00ff */
[----:B------:R-:W-:Y:S01]  /*0640*/  LDS.64 R16, [R25+-0x20] ;  /* 0xffffe00019107984 */ /* 0x000fe20000000a00 */
[----:B------:R-:W-:Y:S01]  /*0650*/  IMAD.U32 R27, RZ, RZ, UR11 ;  /* 0x0000000bff1b7e24 */ /* 0x000fe2000f8e00ff */
[----:B------:R-:W-:Y:S01]  /*0660*/  MOV R28, UR11 ;  /* 0x0000000b001c7c02 */ /* 0x000fe20008000f00 */
[----:B------:R-:W-:Y:S01]  /*0670*/  UIADD3 UR5, UPT, UPT, UR5, 0x8, URZ ;  /* 0x0000000805057890 */ /* 0x000fe2000fffe0ff */
[----:B0-----:R-:W0:Y:S01]  /*0680*/  LDS.64 R14, [R24] ;  /* 0x00000000180e7984 */ /* 0x001e220000000a00 */
[----:B------:R-:W-:Y:S02]  /*0690*/  LEA R26, R13, R24, 0x3 ;  /* 0x000000180d1a7211 */ /* 0x000fe400078e18ff */
[----:B------:R-:W-:Y:S01]  /*06a0*/  UISETP.NE.AND UP0, UPT, UR5, URZ, UPT ;  /* 0x000000ff0500728c */ /* 0x000fe2000bf05270 */
[----:B------:R-:W-:Y:S02]  /*06b0*/  LDS.64 R12, [R25+-0x18] ;  /* 0xffffe800190c7984 */ /* 0x000fe40000000a00 */
[----:B------:R-:W-:-:S02]  /*06c0*/  IMAD R27, R27, 0x8, R26 ;  /* 0x000000081b1b7824 */ /* 0x000fc400078e021a */
[----:B------:R-:W1:Y:S02]  /*06d0*/  LDS.64 R18, [R26] ;  /* 0x000000001a127984 */ /* 0x000e640000000a00 */
[----:B------:R-:W-:Y:S01]  /*06e0*/  IMAD R28, R28, 0x8, R27 ;  /* 0x000000081c1c7824 */ /* 0x000fe200078e021b */
[----:B0-----:R-:W-:Y:S01]  /*06f0*/  DFMA R14, R16, R14, R20 ;  /* 0x0000000e100e722b */ /* 0x001fe20000000014 */
[----:B------:R-:W-:Y:S04]  /*0700*/  LDS.64 R16, [R25+-0x10] ;  /* 0xfffff00019107984 */ /* 0x000fe80000000a00 */
[----:B------:R-:W-:Y:S03]  /*0710*/  LDS.64 R20, [R28] ;  /* 0x000000001c147984 */ /* 0x000fe60000000a00 */
[----:B-1----:R-:W-:-:S02]  /*0720*/  DFMA R18, R12, R18, R14 ;  /* 0x000000120c12722b */ /* 0x002fc4000000000e */
[----:B------:R-:W0:Y:S04]  /*0730*/  LDS.64 R14, [R27] ;  /* 0x000000001b0e7984 */ /* 0x000e280000000a00 */
[----:B------:R-:W1:Y:S02]  /*0740*/  LDS.64 R12, [R25+-0x8] ;  /* 0xfffff800190c7984 */ /* 0x000e640000000a00 */
[----:B0-----:R-:W-:Y:S01]  /*0750*/  DFMA R14, R16, R14, R18 ;  /* 0x0000000e100e722b */ /* 0x001fe20000000012 */
[----:B------:R-:W-:Y:S02]  /*0760*/  IMAD.U32 R17, RZ, RZ, UR11 ;  /* 0x0000000bff117e24 */ /* 0x000fe4000f8e00ff */
[----:B------:R-:W-:-:S03]  /*0770*/  IMAD.U32 R19, RZ, RZ, UR11 ;  /* 0x0000000bff137e24 */ /* 0x000fc6000f8e00ff */
[----:B------:R-:W-:Y:S02]  /*0780*/  LEA R26, R17, R28, 0x3 ;  /* 0x0000001c111a7211 */ /* 0x000fe400078e18ff */
[----:B-1----:R-:W-:Y:S01]  /*0790*/  DFMA R20, R12, R20, R14 ;  /* 0x000000140c14722b */ /* 0x002fe2000000000e */
[----:B------:R-:W-:Y:S01]  /*07a0*/  LDS.64 R16, [R25] ;  /* 0x0000000019107984 */ /* 0x000fe20000000a00 */
[----:B------:R-:W-:Y:S01]  /*07b0*/  MOV R28, UR11 ;  /* 0x0000000b001c7c02 */ /* 0x000fe20008000f00 */
[----:B------:R-:W-:Y:S02]  /*07c0*/  IMAD R27, R19, 0x8, R26 ;  /* 0x00000008131b7824 */ /* 0x000fe400078e021a */
[----:B------:R-:W0:Y:S02]  /*07d0*/  LDS.64 R14, [R26] ;  /* 0x000000001a0e7984 */ /* 0x000e240000000a00 */
[----:B------:R-:W-:Y:S02]  /*07e0*/  IMAD R28, R28, 0x8, R27 ;  /* 0x000000081c1c7824 */ /* 0x000fe400078e021b */
[----:B------:R-:W-:Y:S04]  /*07f0*/  LDS.64 R12, [R25+0x8] ;  /* 0x00000800190c7984 */ /* 0x000fe80000000a00 */
[----:B------:R-:W1:Y:S01]  /*0800*/  LDS.64 R18, [R27] ;  /* 0x000000001b127984 */ /* 0x000e620000000a00 */
[----:B0-----:R-:W-:Y:S01]  /*0810*/  DFMA R14, R16, R14, R20 ;  /* 0x0000000e100e722b */ /* 0x001fe20000000014 */
[----:B------:R-:W-:-:S02]  /*0820*/  IMAD.U32 R21, RZ, RZ, UR11 ;  /* 0x0000000bff157e24 */ /* 0x000fc4000f8e00ff */
[----:B------:R-:W-:Y:S05]  /*0830*/  LDS.64 R16, [R25+0x10] ;  /* 0x0000100019107984 */ /* 0x000fea0000000a00 */
[----:B-1----:R-:W-:Y:S02]  /*0840*/  DFMA R18, R12, R18, R14 ;  /* 0x000000120c12722b */ /* 0x002fe4000000000e */
[----:B------:R-:W0:Y:S01]  /*0850*/  LDS.64 R14, [R28] ;  /* 0x000000001c0e7984 */ /* 0x000e220000000a00 */
[----:B------:R-:W-:-:S03]  /*0860*/  LEA R12, R21, R28, 0x3 ;  /* 0x0000001c150c7211 */ /* 0x000fc600078e18ff */
[----:B------:R1:W-:Y:S04]  /*0870*/  LDS.64 R20, [R25+0x18] ;  /* 0x0000180019147984 */ /* 0x0003e80000000a00 */
[----:B------:R-:W2:Y:S01]  /*0880*/  LDS.64 R12, [R12] ;  /* 0x000000000c0c7984 */ /* 0x000ea20000000a00 */
[----:B-1----:R-:W-:Y:S01]  /*0890*/  IADD3 R25, PT, PT, R25, 0x40, RZ ;  /* 0x0000004019197810 */ /* 0x002fe20007ffe0ff */
[----:B0-----:R-:W-:Y:S01]  /*08a0*/  DFMA R14, R16, R14, R18 ;  /* 0x0000000e100e722b */ /* 0x001fe20000000012 */
[----:B------:R-:W-:-:S04]  /*08b0*/  IMAD.U32 R17, RZ, RZ, UR11 ;  /* 0x0000000bff117e24 */ /* 0x000fc8000f8e00ff */
[----:B------:R-:W-:-:S03]  /*08c0*/  IMAD R24, R17, 0x40, R24 ;  /* 0x0000004011187824 */ /* 0x000fc600078e0218 */
[----:B--2---:R-:W-:Y:S01]  /*08d0*/  DFMA R20, R20, R12, R14 ;  /* 0x0000000c1414722b */ /* 0x004fe2000000000e */
[----:B------:R-:W-:Y:S10]  /*08e0*/  BRA.U UP0, `(.L_x_8) ;  /* 0xfffffffd00507547 */ /* 0x000ff4000b83ffff */
[----:B------:R-:W-:-:S05]  /*08f0*/  UMOV UR5, UR6 ;  /* 0x0000000600057c82 */ /* 0x000fca0008000000 */
.L_x_7:
[----:B------:R-:W-:-:S13]  /*0900*/  ISETP.NE.AND P1, PT, R5, RZ, PT ;  /* 0x000000ff0500720c */ /* 0x000fda0003f25270 */
[----:B------:R-:W-:Y:S05]  /*0910*/  @!P1 BRA `(.L_x_9) ;  /* 0x0000000400089947 */ /* 0x000fea0003800000 */
[----:B------:R-:W-:-:S05]  /*0920*/  VIADD R12, R5, 0xffffffff ;  /* 0xffffffff050c7836 */ /* 0x000fca0000000000 */
[----:B------:R-:W-:-:S13]  /*0930*/  ISETP.GE.U32.AND P1, PT, R12, 0x3, PT ;  /* 0x000000030c00780c */ /* 0x000fda0003f26070 */
[----:B------:R-:W-:Y:S05]  /*0940*/  @!P1 BRA `(.L_x_10) ;  /* 0x0000000000689947 */ /* 0x000fea0003800000 */
[----:B------:R-:W1:Y:S01]  /*0950*/  S2UR UR9, SR_CgaCtaId ;  /* 0x00000000000979c3 */ /* 0x000e620000008800 */
[----:B------:R-:W-:Y:S01]  /*0960*/  IMAD.U32 R12, RZ, RZ, UR5 ;  /* 0x00000005ff0c7e24 */ /* 0x000fe2000f8e00ff */
[----:B------:R-:W-:Y:S01]  /*0970*/  UMOV UR8, 0x400 ;  /* 0x0000040000087882 */ /* 0x000fe20000000000 */
[----:B------:R-:W-:Y:S01]  /*0980*/  IADD3 R24, PT, PT, R6, UR5, RZ ;  /* 0x0000000506187c10 */ /* 0x000fe2000fffe0ff */
[----:B------:R-:W-:Y:S01]  /*0990*/  IMAD.U32 R27, RZ, RZ, UR11 ;  /* 0x0000000bff1b7e24 */ /* 0x000fe2000f8e00ff */
[----:B------:R-:W-:Y:S01]  /*09a0*/  MOV R28, UR11 ;  /* 0x0000000b001c7c02 */ /* 0x000fe20008000f00 */
[----:B------:R-:W-:Y:S01]  /*09b0*/  IMAD R12, R12, UR11, R9 ;  /* 0x0000000b0c0c7c24 */ /* 0x000fe2000f8e0209 */
[----:B------:R-:W-:-:S04]  /*09c0*/  UIADD3 UR5, UPT, UPT, UR5, 0x4, URZ ;  /* 0x0000000405057890 */ /* 0x000fc8000fffe0ff */
[----:B------:R-:W-:-:S05]  /*09d0*/  LEA R26, R12, UR10, 0x3 ;  /* 0x0000000a0c1a7c11 */ /* 0x000fca000f8e18ff */
[----:B0-----:R-:W-:Y:S01]  /*09e0*/  LDS.64 R18, [R26] ;  /* 0x000000001a127984 */ /* 0x001fe20000000a00 */
[----:B------:R-:W-:-:S04]  /*09f0*/  IMAD R27, R27, 0x8, R26 ;  /* 0x000000081b1b7824 */ /* 0x000fc800078e021a */
[C---:B------:R-:W-:Y:S01]  /*0a00*/  IMAD R25, R28.reuse, 0x8, R27 ;  /* 0x000000081c197824 */ /* 0x040fe200078e021b */
[----:B------:R-:W-:Y:S01]  /*0a10*/  LDS.64 R14, [R27] ;  /* 0x000000001b0e7984 */ /* 0x000fe20000000a00 */
[----:B-1----:R-:W-:Y:S02]  /*0a20*/  ULEA UR8, UR9, UR8, 0x18 ;  /* 0x0000000809087291 */ /* 0x002fe4000f8ec0ff */
[----:B------:R-:W-:-:S04]  /*0a30*/  IMAD R28, R28, 0x8, R25 ;  /* 0x000000081c1c7824 */ /* 0x000fc800078e0219 */
[----:B------:R-:W-:-:S05]  /*0a40*/  LEA R24, R24, UR8, 0x3 ;  /* 0x0000000818187c11 */ /* 0x000fca000f8e18ff */
[----:B------:R-:W0:Y:S04]  /*0a50*/  LDS.64 R16, [R24] ;  /* 0x0000000018107984 */ /* 0x000e280000000a00 */
[----:B------:R-:W1:Y:S01]  /*0a60*/  LDS.64 R12, [R24+0x8] ;  /* 0x00000800180c7984 */ /* 0x000e620000000a00 */
[----:B0-----:R-:W-:-:S03]  /*0a70*/  DFMA R16, R16, R18, R20 ;  /* 0x000000121010722b */ /* 0x001fc60000000014 */
[----:B------:R-:W-:Y:S04]  /*0a80*/  LDS.64 R18, [R24+0x10] ;  /* 0x0000100018127984 */ /* 0x000fe80000000a00 */
[----:B------:R-:W0:Y:S01]  /*0a90*/  LDS.64 R20, [R25] ;  /* 0x0000000019147984 */ /* 0x000e220000000a00 */
[----:B-1----:R-:W-:-:S03]  /*0aa0*/  DFMA R12, R12, R14, R16 ;  /* 0x0000000e0c0c722b */ /* 0x002fc60000000010 */
[----:B------:R-:W-:Y:S04]  /*0ab0*/  LDS.64 R16, [R24+0x18] ;  /* 0x0000180018107984 */ /* 0x000fe80000000a00 */
[----:B------:R-:W1:Y:S01]  /*0ac0*/  LDS.64 R14, [R28] ;  /* 0x000000001c0e7984 */ /* 0x000e620000000a00 */
[----:B0-----:R-:W-:-:S08]  /*0ad0*/  DFMA R20, R18, R20, R12 ;  /* 0x000000141214722b */ /* 0x001fd0000000000c */
[----:B-1----:R-:W-:-:S11]  /*0ae0*/  DFMA R20, R16, R14, R20 ;  /* 0x0000000e1014722b */ /* 0x002fd60000000014 */
.L_x_10:
[----:B------:R-:W-:-:S04]  /*0af0*/  MOV R12, UR11 ;  /* 0x0000000b000c7c02 */ /* 0x000fc80008000f00 */
[----:B------:R-:W-:-:S13]  /*0b00*/  LOP3.LUT P1, R12, R12, 0x3, RZ, 0xc0, !PT ;  /* 0x000000030c0c7812 */ /* 0x000fda000782c0ff */
[----:B------:R-:W-:Y:S05]  /*0b10*/  @!P1 BRA `(.L_x_9) ;  /* 0x0000000000889947 */ /* 0x000fea0003800000 */
[----:B------:R-:W-:Y:S01]  /*0b20*/  ISETP.NE.AND P1, PT, R12, 0x1, PT ;  /* 0x000000010c00780c */ /* 0x000fe20003f25270 */
[----:B------:R-:W-:-:S05]  /*0b30*/  IMAD.U32 R13, RZ, RZ, UR11 ;  /* 0x0000000bff0d7e24 */ /* 0x000fca000f8e00ff */
[----:B------:R-:W-:-:S04]  /*0b40*/  LOP3.LUT R13, R13, 0x1, RZ, 0xc0, !PT ;  /* 0x000000010d0d7812 */ /* 0x000fc800078ec0ff */
[----:B------:R-:W-:-:S03]  /*0b50*/  ISETP.NE.U32.AND P2, PT, R13, 0x1, PT ;  /* 0x000000010d00780c */ /* 0x000fc60003f45070 */
[----:B------:R-:W-:Y:S10]  /*0b60*/  @!P1 BRA `(.L_x_11) ;  /* 0x0000000000449947 */ /* 0x000ff40003800000 */
[----:B------:R-:W1:Y:S01]  /*0b70*/  S2UR UR9, SR_CgaCtaId ;  /* 0x00000000000979c3 */ /* 0x000e620000008800 */
[----:B0-----:R-:W-:Y:S01]  /*0b80*/  IMAD.U32 R14, RZ, RZ, UR5 ;  /* 0x00000005ff0e7e24 */ /* 0x001fe2000f8e00ff */
[----:B------:R-:W-:Y:S01]  /*0b90*/  UMOV UR8, 0x400 ;  /* 0x0000040000087882 */ /* 0x000fe20000000000 */
[----:B------:R-:W-:Y:S01]  /*0ba0*/  IADD3 R12, PT, PT, R6, UR5, RZ ;  /* 0x00000005060c7c10 */ /* 0x000fe2000fffe0ff */
[----:B------:R-:W-:Y:S01]  /*0bb0*/  UIADD3 UR5, UPT, UPT, UR5, 0x2, URZ ;  /* 0x0000000205057890 */ /* 0x000fe2000fffe0ff */
[----:B------:R-:W-:-:S05]  /*0bc0*/  IMAD R13, R14, UR11, R9 ;  /* 0x0000000b0e0d7c24 */ /* 0x000fca000f8e0209 */
[----:B------:R-:W-:-:S05]  /*0bd0*/  LEA R25, R13, UR10, 0x3 ;  /* 0x0000000a0d197c11 */ /* 0x000fca000f8e18ff */
[----:B------:R-:W-:Y:S01]  /*0be0*/  LDS.64 R16, [R25] ;  /* 0x0000000019107984 */ /* 0x000fe20000000a00 */
[----:B-1----:R-:W-:-:S06]  /*0bf0*/  ULEA UR8, UR9, UR8, 0x18 ;  /* 0x0000000809087291 */ /* 0x002fcc000f8ec0ff */
[----:B------:R-:W-:Y:S01]  /*0c00*/  LEA R24, R12, UR8, 0x3 ;  /* 0x000000080c187c11 */ /* 0x000fe2000f8e18ff */
[----:B------:R-:W-:-:S04]  /*0c10*/  IMAD.U32 R12, RZ, RZ, UR11 ;  /* 0x0000000bff0c7e24 */ /* 0x000fc8000f8e00ff */
[----:B------:R-:W0:Y:S01]  /*0c20*/  LDS.64 R18, [R24] ;  /* 0x0000000018127984 */ /* 0x000e220000000a00 */
[----:B------:R-:W-:-:S03]  /*0c30*/  IMAD R12, R12, 0x8, R25 ;  /* 0x000000080c0c7824 */ /* 0x000fc600078e0219 */
[----:B------:R-:W-:Y:S04]  /*0c40*/  LDS.64 R14, [R24+0x8] ;  /* 0x00000800180e7984 */ /* 0x000fe80000000a00 */
[----:B------:R-:W1:Y:S01]  /*0c50*/  LDS.64 R12, [R12] ;  /* 0x000000000c0c7984 */ /* 0x000e620000000a00 */
[----:B0-----:R-:W-:-:S08]  /*0c60*/  DFMA R16, R18, R16, R20 ;  /* 0x000000101210722b */ /* 0x001fd00000000014 */
[----:B-1----:R-:W-:-:S11]  /*0c70*/  DFMA R20, R14, R12, R16 ;  /* 0x0000000c0e14722b */ /* 0x002fd60000000010 */
.L_x_11:
[----:B------:R-:W-:Y:S05]  /*0c80*/  @P2 BRA `(.L_x_9) ;  /* 0x00000000002c2947 */ /* 0x000fea0003800000 */
[----:B------:R-:W1:Y:S01]  /*0c90*/  S2UR UR9, SR_CgaCtaId ;  /* 0x00000000000979c3 */ /* 0x000e620000008800 */
[----:B0-----:R-:W-:Y:S01]  /*0ca0*/  MOV R14, UR11 ;  /* 0x0000000b000e7c02 */ /* 0x001fe20008000f00 */
[----:B------:R-:W-:Y:S01]  /*0cb0*/  UMOV UR8, 0x400 ;  /* 0x0000040000087882 */ /* 0x000fe20000000000 */
[----:B------:R-:W-:-:S03]  /*0cc0*/  VIADD R12, R6, UR5 ;  /* 0x00000005060c7c36 */ /* 0x000fc60008000000 */
[----:B------:R-:W-:-:S05]  /*0cd0*/  IMAD R13, R14, UR5, R9 ;  /* 0x000000050e0d7c24 */ /* 0x000fca000f8e0209 */
[----:B------:R-:W-:Y:S01]  /*0ce0*/  LEA R13, R13, UR10, 0x3 ;  /* 0x0000000a0d0d7c11 */ /* 0x000fe2000f8e18ff */
[----:B-1----:R-:W-:-:S06]  /*0cf0*/  ULEA UR8, UR9, UR8, 0x18 ;  /* 0x0000000809087291 */ /* 0x002fcc000f8ec0ff */
[----:B------:R-:W-:Y:S02]  /*0d00*/  LEA R14, R12, UR8, 0x3 ;  /* 0x000000080c0e7c11 */ /* 0x000fe4000f8e18ff */
[----:B------:R-:W-:Y:S04]  /*0d10*/  LDS.64 R12, [R13] ;  /* 0x000000000d0c7984 */ /* 0x000fe80000000a00 */
[----:B------:R-:W0:Y:S02]  /*0d20*/  LDS.64 R14, [R14] ;  /* 0x000000000e0e7984 */ /* 0x000e240000000a00 */
[----:B0-----:R-:W-:-:S11]  /*0d30*/  DFMA R20, R14, R12, R20 ;  /* 0x0000000c0e14722b */ /* 0x001fd60000000014 */
.L_x_9:
[----:B------:R-:W2:Y:S02]  /*0d40*/  LDG.E.64 R12, desc[UR12][R10.64] ;  /* 0x0000000c0a0c7981 */ /* 0x000ea4000c1e1b00 */
[----:B--2---:R-:W-:-:S07]  /*0d50*/  DADD R12, R12, R20 ;  /* 0x000000000c0c7229 */ /* 0x004fce0000000014 */
[----:B------:R1:W-:Y:S01]  /*0d60*/  STG.E.64 desc[UR12][R10.64], R12 ;  /* 0x0000000c0a007986 */ /* 0x0003e2000c101b0c */
[----:B------:R-:W-:Y:S05]  /*0d70*/  @P0 BRA `(.L_x_12) ;  /* 0xfffffff400a40947 */ /* 0x000fea000383ffff */
[----:B------:R-:W-:Y:S05]  /*0d80*/  EXIT ;  /* 0x000000000000794d */ /* 0x000fea0003800000 */
.L_x_13:
        /* <DEDUP_REMOVED lines=15> */
.L_x_84:


//--------------------- .text._Z20matmul_kernel_tiled4PKdS0_Pdiii --------------------------
	.section	.text._Z20matmul_kernel_tiled4PKdS0_Pdiii,"ax",@progbits
	.align	128
        .global         _Z20matmul_kernel_tiled4PKdS0_Pdiii
        .type           _Z20matmul_kernel_tiled4PKdS0_Pdiii,@function
        .size           _Z20matmul_kernel_tiled4PKdS0_Pdiii,(.L_x_85 - _Z20matmul_kernel_tiled4PKdS0_Pdiii)
        .other          _Z20matmul_kernel_tiled4PKdS0_Pdiii,@"STO_CUDA_ENTRY STV_DEFAULT"
_Z20matmul_kernel_tiled4PKdS0_Pdiii:
.text._Z20matmul_kernel_tiled4PKdS0_Pdiii:
[----:B------:R-:W-:Y:S08]  /*0000*/  LDC R1, c[0x0][0x37c] ;  /* 0x0000df00ff017b82 */ /* 0x000ff00000000800 */
[----:B------:R-:W0:Y:S01]  /*0010*/  LDC R0, c[0x0][0x360] ;  /* 0x0000d800ff007b82 */ /* 0x000e220000000800 */
[----:B------:R-:W1:Y:S01]  /*0020*/  S2R R25, SR_TID.Y ;  /* 0x0000000000197919 */ /* 0x000e620000002200 */
[----:B------:R-:W2:Y:S01]  /*0030*/  LDCU UR8, c[0x0][0x3a0] ;  /* 0x00007400ff0877ac */ /* 0x000ea20008000800 */
[----:B------:R-:W3:Y:S05]  /*0040*/  LDCU UR6, c[0x0][0x398] ;  /* 0x00007300ff0677ac */ /* 0x000eea0008000800 */
[----:B------:R-:W4:Y:S08]  /*0050*/  LDC R3, c[0x0][0x39c] ;  /* 0x0000e700ff037b82 */ /* 0x000f300000000800 */
[----:B------:R-:W5:Y:S01]  /*0060*/  S2UR UR4, SR_CTAID.X ;  /* 0x00000000000479c3 */ /* 0x000f620000002500 */
[----:B0-----:R-:W-:-:S07]  /*0070*/  IABS R9, R0 ;  /* 0x0000000000097213 */ /* 0x001fce0000000000 */
[----:B------:R-:W1:Y:S01]  /*0080*/  S2UR UR5, SR_CTAID.Y ;  /* 0x00000000000579c3 */ /* 0x000e620000002600 */
[----:B------:R-:W-:Y:S01]  /*0090*/  IABS R8, R0 ;  /* 0x0000000000087213 */ /* 0x000fe20000000000 */
[----:B------:R-:W0:Y:S03]  /*00a0*/  I2F.RP R2, R9 ;  /* 0x0000000900027306 */ /* 0x000e260000209400 */
[----:B------:R-:W-:Y:S02]  /*00b0*/  IADD3 R8, PT, PT, RZ, -R8, RZ ;  /* 0x80000008ff087210 */ /* 0x000fe40007ffe0ff */
[----:B----4-:R-:W-:-:S03]  /*00c0*/  IADD3 R7, PT, PT, R0, -0x1, R3 ;  /* 0xffffffff00077810 */ /* 0x010fc60007ffe003 */
[----:B0-----:R-:W0:Y:S02]  /*00d0*/  MUFU.RCP R2, R2 ;  /* 0x0000000200027308 */ /* 0x001e240000001000 */
[----:B0-----:R-:W-:Y:S01]  /*00e0*/  VIADD R4, R2, 0xffffffe ;  /* 0x0ffffffe02047836 */ /* 0x001fe20000000000 */
[----:B------:R-:W-:Y:S02]  /*00f0*/  IABS R2, R7 ;  /* 0x0000000700027213 */ /* 0x000fe40000000000 */
[----:B------:R-:W-:-:S03]  /*0100*/  LOP3.LUT R7, R7, R0, RZ, 0x3c, !PT ;  /* 0x0000000007077212 */ /* 0x000fc600078e3cff */
[----:B------:R0:W4:Y:S01]  /*0110*/  F2I.FTZ.U32.TRUNC.NTZ R5, R4 ;  /* 0x0000000400057305 */ /* 0x000122000021f000 */
[----:B------:R-:W-:Y:S01]  /*0120*/  ISETP.GE.AND P1, PT, R7, RZ, PT ;  /* 0x000000ff0700720c */ /* 0x000fe20003f26270 */
[----:B0-----:R-:W-:Y:S02]  /*0130*/  IMAD.MOV.U32 R4, RZ, RZ, RZ ;  /* 0x000000ffff047224 */ /* 0x001fe400078e00ff */
[----:B----4-:R-:W-:-:S04]  /*0140*/  IMAD.MOV R6, RZ, RZ, -R5 ;  /* 0x000000ffff067224 */ /* 0x010fc800078e0a05 */
[----:B------:R-:W-:-:S04]  /*0150*/  IMAD R11, R6, R9, RZ ;  /* 0x00000009060b7224 */ /* 0x000fc800078e02ff */
[----:B------:R-:W-:-:S04]  /*0160*/  IMAD.HI.U32 R5, R5, R11, R4 ;  /* 0x0000000b05057227 */ /* 0x000fc800078e0004 */
[----:B------:R-:W-:Y:S02]  /*0170*/  IMAD.MOV.U32 R4, RZ, RZ, R8 ;  /* 0x000000ffff047224 */ /* 0x000fe400078e0008 */
[----:B------:R-:W-:-:S04]  /*0180*/  IMAD.HI.U32 R5, R5, R2, RZ ;  /* 0x0000000205057227 */ /* 0x000fc800078e00ff */
[----:B------:R-:W-:-:S05]  /*0190*/  IMAD R2, R5, R4, R2 ;  /* 0x0000000405027224 */ /* 0x000fca00078e0202 */
[----:B------:R-:W-:-:S13]  /*01a0*/  ISETP.GT.U32.AND P2, PT, R9, R2, PT ;  /* 0x000000020900720c */ /* 0x000fda0003f44070 */
[-C--:B------:R-:W-:Y:S01]  /*01b0*/  @!P2 IADD3 R2, PT, PT, R2, -R9.reuse, RZ ;  /* 0x800000090202a210 */ /* 0x080fe20007ffe0ff */
[----:B------:R-:W-:Y:S01]  /*01c0*/  @!P2 VIADD R5, R5, 0x1 ;  /* 0x000000010505a836 */ /* 0x000fe20000000000 */
[----:B------:R-:W-:Y:S02]  /*01d0*/  ISETP.NE.AND P2, PT, R0, RZ, PT ;  /* 0x000000ff0000720c */ /* 0x000fe40003f45270 */
[----:B------:R-:W-:-:S13]  /*01e0*/  ISETP.GE.U32.AND P0, PT, R2, R9, PT ;  /* 0x000000090200720c */ /* 0x000fda0003f06070 */
[----:B------:R-:W-:-:S05]  /*01f0*/  @P0 VIADD R5, R5, 0x1 ;  /* 0x0000000105050836 */ /* 0x000fca0000000000 */
[----:B------:R-:W-:-:S05]  /*0200*/  MOV R7, R5 ;  /* 0x0000000500077202 */ /* 0x000fca0000000f00 */
[----:B------:R-:W-:Y:S01]  /*0210*/  @!P1 IMAD.MOV R7, RZ, RZ, -R7 ;  /* 0x000000ffff079224 */ /* 0x000fe200078e0a07 */
[----:B------:R-:W-:-:S04]  /*0220*/  @!P2 LOP3.LUT R7, RZ, R0, RZ, 0x33, !PT ;  /* 0x00000000ff07a212 */ /* 0x000fc800078e33ff */
[----:B------:R-:W0:Y:S01]  /*0230*/  I2F.U32.RP R2, R7 ;  /* 0x0000000700027306 */ /* 0x000e220000209000 */
[----:B------:R-:W-:-:S07]  /*0240*/  ISETP.NE.U32.AND P2, PT, R7, RZ, PT ;  /* 0x000000ff0700720c */ /* 0x000fce0003f45070 */
[----:B0-----:R-:W0:Y:S02]  /*0250*/  MUFU.RCP R2, R2 ;  /* 0x0000000200027308 */ /* 0x001e240000001000 */
[----:B0-----:R-:W-:-:S06]  /*0260*/  VIADD R4, R2, 0xffffffe ;  /* 0x0ffffffe02047836 */ /* 0x001fcc0000000000 */
[----:B------:R0:W4:Y:S02]  /*0270*/  F2I.FTZ.U32.TRUNC.NTZ R5, R4 ;  /* 0x0000000400057305 */ /* 0x000124000021f000 */
[----:B0-----:R-:W-:Y:S02]  /*0280*/  IMAD.MOV.U32 R4, RZ, RZ, RZ ;  /* 0x000000ffff047224 */ /* 0x001fe400078e00ff */
[----:B----4-:R-:W-:-:S05]  /*0290*/  IMAD R6, R7, R5, RZ ;  /* 0x0000000507067224 */ /* 0x010fca00078e02ff */
[----:B------:R-:W-:-:S05]  /*02a0*/  IADD3 R9, PT, PT, -R6, RZ, RZ ;  /* 0x000000ff06097210 */ /* 0x000fca0007ffe1ff */
[----:B------:R-:W-:-:S06]  /*02b0*/  IMAD.HI.U32 R5, R5, R9, R4 ;  /* 0x0000000905057227 */ /* 0x000fcc00078e0004 */
[----:B-----5:R-:W-:Y:S02]  /*02c0*/  IMAD.HI.U32 R6, R5, UR4, RZ ;  /* 0x0000000405067c27 */ /* 0x020fe4000f8e00ff */
[----:B------:R-:W0:Y:S02]  /*02d0*/  S2R R5, SR_TID.X ;  /* 0x0000000000057919 */ /* 0x000e240000002100 */
[----:B------:R-:W-:-:S04]  /*02e0*/  IMAD.MOV R8, RZ, RZ, -R6 ;  /* 0x000000ffff087224 */ /* 0x000fc800078e0a06 */
[----:B------:R-:W-:-:S05]  /*02f0*/  IMAD R8, R7, R8, UR4 ;  /* 0x0000000407087e24 */ /* 0x000fca000f8e0208 */
[----:B------:R-:W-:-:S13]  /*0300*/  ISETP.GE.U32.AND P0, PT, R8, R7, PT ;  /* 0x000000070800720c */ /* 0x000fda0003f06070 */
[----:B------:R-:W-:Y:S01]  /*0310*/  @P0 IADD3 R8, PT, PT, -R7, R8, RZ ;  /* 0x0000000807080210 */ /* 0x000fe20007ffe1ff */
[----:B------:R-:W-:-:S03]  /*0320*/  @P0 VIADD R6, R6, 0x1 ;  /* 0x0000000106060836 */ /* 0x000fc60000000000 */
[----:B------:R-:W-:-:S13]  /*0330*/  ISETP.GE.U32.AND P1, PT, R8, R7, PT ;  /* 0x000000070800720c */ /* 0x000fda0003f26070 */
[----:B------:R-:W-:Y:S01]  /*0340*/  @P1 VIADD R6, R6, 0x1 ;  /* 0x0000000106061836 */ /* 0x000fe20000000000 */
[----:B------:R-:W-:-:S04]  /*0350*/  @!P2 LOP3.LUT R6, RZ, R7, RZ, 0x33, !PT ;  /* 0x00000007ff06a212 */ /* 0x000fc800078e33ff */
[C---:B------:R-:W-:Y:S01]  /*0360*/  IADD3 R2, PT, PT, -R6.reuse, RZ, RZ ;  /* 0x000000ff06027210 */ /* 0x040fe20007ffe1ff */
[----:B0-----:R-:W-:-:S04]  /*0370*/  IMAD R4, R6, R0, R5 ;  /* 0x0000000006047224 */ /* 0x001fc800078e0205 */
[----:B------:R-:W-:Y:S02]  /*0380*/  IMAD R7, R7, R2, UR4 ;  /* 0x0000000407077e24 */ /* 0x000fe4000f8e0202 */
[----:B-1----:R-:W-:Y:S02]  /*0390*/  IMAD R2, R0, UR5, R25 ;  /* 0x0000000500027c24 */ /* 0x002fe4000f8e0219 */
[----:B------:R-:W-:-:S03]  /*03a0*/  IMAD R8, R7, R0, RZ ;  /* 0x0000000007087224 */ /* 0x000fc600078e02ff */
[----:B--2---:R-:W-:Y:S01]  /*03b0*/  ISETP.GE.AND P0, PT, R2, UR8, PT ;  /* 0x0000000802007c0c */ /* 0x004fe2000bf06270 */
[C---:B------:R-:W-:Y:S02]  /*03c0*/  IMAD.IADD R10, R8.reuse, 0x1, R25 ;  /* 0x00000001080a7824 */ /* 0x040fe400078e0219 */
[----:B------:R-:W-:-:S03]  /*03d0*/  IMAD.IADD R8, R8, 0x1, R5 ;  /* 0x0000000108087824 */ /* 0x000fc600078e0205 */
[-C--:B------:R-:W-:Y:S02]  /*03e0*/  ISETP.GE.AND P1, PT, R10, R3.reuse, PT ;  /* 0x000000030a00720c */ /* 0x080fe40003f26270 */
[-C--:B------:R-:W-:Y:S02]  /*03f0*/  ISETP.GE.OR P2, PT, R8, R3.reuse, P0 ;  /* 0x000000030800720c */ /* 0x080fe40000746670 */
[----:B---3--:R-:W-:Y:S01]  /*0400*/  ISETP.GE.OR P1, PT, R4, UR6, P1 ;  /* 0x0000000604007c0c */ /* 0x008fe20008f26670 */
[----:B------:R-:W0:Y:S10]  /*0410*/  LDCU.64 UR6, c[0x0][0x358] ;  /* 0x00006b00ff0677ac */ /* 0x000e340008000a00 */
[----:B------:R-:W1:Y:S01]  /*0420*/  @!P2 LDC.64 R14, c[0x0][0x388] ;  /* 0x0000e200ff0eab82 */ /* 0x000e620000000a00 */
[----:B------:R-:W-:Y:S01]  /*0430*/  @!P2 IMAD R11, R8, UR8, R2 ;  /* 0x00000008080bac24 */ /* 0x000fe2000f8e0202 */
[----:B------:R-:W-:Y:S01]  /*0440*/  CS2R R8, SRZ ;  /* 0x0000000000087805 */ /* 0x000fe2000001ff00 */
[----:B------:R-:W-:-:S05]  /*0450*/  @!P1 IMAD R7, R4, R3, R10 ;  /* 0x0000000304079224 */ /* 0x000fca00078e020a */
[----:B------:R-:W2:Y:S01]  /*0460*/  @!P1 LDC.64 R12, c[0x0][0x380] ;  /* 0x0000e000ff0c9b82 */ /* 0x000ea20000000a00 */
[----:B-1----:R-:W-:Y:S01]  /*0470*/  @!P2 IMAD.WIDE R14, R11, 0x8, R14 ;  /* 0x000000080b0ea825 */ /* 0x002fe200078e020e */
[----:B------:R-:W-:-:S06]  /*0480*/  CS2R R10, SRZ ;  /* 0x00000000000a7805 */ /* 0x000fcc000001ff00 */
[----:B0-----:R-:W3:Y:S01]  /*0490*/  @!P2 LDG.E.64 R10, desc[UR6][R14.64] ;  /* 0x000000060e0aa981 */ /* 0x001ee2000c1e1b00 */
[----:B--2---:R-:W-:-:S05]  /*04a0*/  @!P1 IMAD.WIDE R12, R7, 0x8, R12 ;  /* 0x00000008070c9825 */ /* 0x004fca00078e020c */
[----:B------:R-:W2:Y:S01]  /*04b0*/  @!P1 LDG.E.64 R8, desc[UR6][R12.64] ;  /* 0x000000060c089981 */ /* 0x000ea2000c1e1b00 */
[----:B------:R-:W0:Y:S01]  /*04c0*/  S2UR UR5, SR_CgaCtaId ;  /* 0x00000000000579c3 */ /* 0x000e220000008800 */
[C---:B------:R-:W-:Y:S01]  /*04d0*/  IMAD R16, R0.reuse, R0, RZ ;  /* 0x0000000000107224 */ /* 0x040fe200078e02ff */
[----:B------:R-:W-:Y:S01]  /*04e0*/  UMOV UR4, 0x400 ;  /* 0x0000040000047882 */ /* 0x000fe20000000000 */
[----:B------:R-:W-:-:S03]  /*04f0*/  IMAD R7, R0, R5, R25 ;  /* 0x0000000500077224 */ /* 0x000fc600078e0219 */
[----:B------:R-:W-:Y:S02]  /*0500*/  SHF.L.U32 R16, R16, 0x3, RZ ;  /* 0x0000000310107819 */ /* 0x000fe400000006ff */
[----:B------:R-:W-:Y:S01]  /*0510*/  ISETP.GE.U32.AND P2, PT, R0, 0x8, PT ;  /* 0x000000080000780c */ /* 0x000fe20003f46070 */
[----:B0-----:R-:W-:-:S06]  /*0520*/  ULEA UR4, UR5, UR4, 0x18 ;  /* 0x0000000405047291 */ /* 0x001fcc000f8ec0ff */
[----:B------:R-:W-:Y:S01]  /*0530*/  VIADD R6, R16, UR4 ;  /* 0x0000000410067c36 */ /* 0x000fe20008000000 */
[----:B------:R-:W-:-:S03]  /*0540*/  LEA R17, R7, UR4, 0x3 ;  /* 0x0000000407117c11 */ /* 0x000fc6000f8e18ff */
[----:B------:R-:W-:Y:S01]  /*0550*/  IMAD R21, R7, 0x8, R6 ;  /* 0x0000000807157824 */ /* 0x000fe200078e0206 */
[C---:B------:R-:W-:Y:S01]  /*0560*/  LOP3.LUT R7, R0.reuse, 0x7, RZ, 0xc0, !PT ;  /* 0x0000000700077812 */ /* 0x040fe200078ec0ff */
[----:B------:R-:W-:Y:S01]  /*0570*/  HFMA2 R22, -RZ, RZ, 0, 0 ;  /* 0x00000000ff167431 */ /* 0x000fe200000001ff */
[----:B------:R-:W-:Y:S01]  /*0580*/  CS2R R18, SRZ ;  /* 0x0000000000127805 */ /* 0x000fe2000001ff00 */
[----:B------:R-:W-:Y:S01]  /*0590*/  IMAD R25, R0, R25, RZ ;  /* 0x0000001900197224 */ /* 0x000fe200078e02ff */
[----:B------:R-:W-:Y:S01]  /*05a0*/  ISETP.NE.AND P1, PT, R7, RZ, PT ;  /* 0x000000ff0700720c */ /* 0x000fe20003f25270 */
[----:B--2---:R0:W-:Y:S04]  /*05b0*/  STS.64 [R17], R8 ;  /* 0x0000000811007388 */ /* 0x0041e80000000a00 */
[----:B---3--:R0:W-:Y:S01]  /*05c0*/  STS.64 [R21], R10 ;  /* 0x0000000a15007388 */ /* 0x0081e20000000a00 */
[----:B------:R-:W-:Y:S06]  /*05d0*/  BAR.SYNC.DEFER_BLOCKING 0x0 ;  /* 0x0000000000007b1d */ /* 0x000fec0000010000 */
[----:B------:R-:W-:Y:S05]  /*05e0*/  @!P2 BRA `(.L_x_14) ;  /* 0x0000000000b0a947 */ /* 0x000fea0003800000 */
[C---:B------:R-:W-:Y:S01]  /*05f0*/  LOP3.LUT R26, R0.reuse, 0xfffffff8, RZ, 0xc0, !PT ;  /* 0xfffffff8001a7812 */ /* 0x040fe200078ec0ff */
[----:B------:R-:W-:Y:S01]  /*0600*/  IMAD R16, R5, 0x8, R16 ;  /* 0x0000000805107824 */ /* 0x000fe200078e0210 */
[----:B------:R-:W-:Y:S02]  /*0610*/  LEA R24, R25, UR4, 0x3 ;  /* 0x0000000419187c11 */ /* 0x000fe4000f8e18ff */
[----:B------:R-:W-:Y:S02]  /*0620*/  CS2R R18, SRZ ;  /* 0x0000000000127805 */ /* 0x000fe4000001ff00 */
[----:B------:R-:W-:Y:S01]  /*0630*/  LOP3.LUT R22, R0, 0x7f8, RZ, 0xc0, !PT ;  /* 0x000007f800167812 */ /* 0x000fe200078ec0ff */
[----:B------:R-:W-:Y:S01]  /*0640*/  VIADD R23, R16, UR4 ;  /* 0x0000000410177c36 */ /* 0x000fe20008000000 */
[----:B------:R-:W-:Y:S01]  /*0650*/  IADD3 R24, PT, PT, R24, 0x20, RZ ;  /* 0x0000002018187810 */ /* 0x000fe20007ffe0ff */
[----:B------:R-:W-:-:S07]  /*0660*/  IMAD.MOV R26, RZ, RZ, -R26 ;  /* 0x000000ffff1a7224 */ /* 0x000fce00078e0a1a */
.L_x_15:
[----:B0-----:R-:W-:Y:S01]  /*0670*/  LDS.64 R10, [R24+-0x20] ;  /* 0xffffe000180a7984 */ /* 0x001fe20000000a00 */
[----:B------:R-:W-:Y:S01]  /*0680*/  IMAD R21, R0, 0x8, R23 ;  /* 0x0000000800157824 */ /* 0x000fe200078e0217 */
[----:B------:R-:W-:Y:S02]  /*0690*/  IADD3 R26, PT, PT, R26, 0x8, RZ ;  /* 0x000000081a1a7810 */ /* 0x000fe40007ffe0ff */
[----:B------:R0:W1:Y:S02]  /*06a0*/  LDS.64 R16, [R23] ;  /* 0x0000000017107984 */ /* 0x0000640000000a00 */
[----:B------:R-:W-:Y:S02]  /*06b0*/  LEA R27, R0, R21, 0x3 ;  /* 0x00000015001b7211 */ /* 0x000fe400078e18ff */
[----:B------:R-:W-:Y:S01]  /*06c0*/  LDS.64 R8, [R24+-0x18] ;  /* 0xffffe80018087984 */ /* 0x000fe20000000a00 */
[----:B------:R-:W-:-:S03]  /*06d0*/  ISETP.NE.AND P2, PT, R26, RZ, PT ;  /* 0x000000ff1a00720c */ /* 0x000fc60003f45270 */
[----:B------:R-:W2:Y:S01]  /*06e0*/  LDS.64 R14, [R21] ;  /* 0x00000000150e7984 */ /* 0x000ea20000000a00 */
[----:B0-----:R-:W-:-:S03]  /*06f0*/  IMAD R23, R0, 0x40, R23 ;  /* 0x0000004000177824 */ /* 0x001fc600078e0217 */
[----:B------:R-:W-:Y:S04]  /*0700*/  LDS.64 R12, [R24+-0x10] ;  /* 0xfffff000180c7984 */ /* 0x000fe80000000a00 */
[----:B------:R-:W-:Y:S01]  /*0710*/  LDS.64 R20, [R24+0x18] ;  /* 0x0000180018147984 */ /* 0x000fe20000000a00 */
[----:B-1----:R-:W-:-:S03]  /*0720*/  DFMA R16, R10, R16, R18 ;  /* 0x000000100a10722b */ /* 0x002fc60000000012 */
[----:B------:R0:W1:Y:S01]  /*0730*/  LDS.64 R10, [R27] ;  /* 0x000000001b0a7984 */ /* 0x0000620000000a00 */
[----:B------:R-:W-:-:S04]  /*0740*/  IMAD R19, R0, 0x8, R27 ;  /* 0x0000000800137824 */ /* 0x000fc800078e021b */
[C---:B------:R-:W-:Y:S01]  /*0750*/  IMAD R29, R0.reuse, 0x8, R19 ;  /* 0x00000008001d7824 */ /* 0x040fe200078e0213 */
[----:B--2---:R-:W-:Y:S01]  /*0760*/  DFMA R14, R8, R14, R16 ;  /* 0x0000000e080e722b */ /* 0x004fe20000000010 */
[----:B------:R-:W-:Y:S03]  /*0770*/  LDS.64 R8, [R24+-0x8] ;  /* 0xfffff80018087984 */ /* 0x000fe60000000a00 */
[C---:B------:R-:W-:Y:S01]  /*0780*/  LEA R28, R0.reuse, R29, 0x3 ;  /* 0x0000001d001c7211 */ /* 0x040fe200078e18ff */
[----:B------:R-:W2:Y:S04]  /*0790*/  LDS.64 R16, [R19] ;  /* 0x0000000013107984 */ /* 0x000ea80000000a00 */
[----:B0-----:R-:W-:-:S04]  /*07a0*/  IMAD R27, R0, 0x8, R28 ;  /* 0x00000008001b7824 */ /* 0x001fc800078e021c */
[----:B------:R-:W-:-:S06]  /*07b0*/  IMAD R18, R0, 0x8, R27 ;  /* 0x0000000800127824 */ /* 0x000fcc00078e021b */
[----:B------:R-:W-:Y:S01]  /*07c0*/  LDS.64 R18, [R18] ;  /* 0x0000000012127984 */ /* 0x000fe20000000a00 */
[----:B-1----:R-:W-:-:S03]  /*07d0*/  DFMA R10, R12, R10, R14 ;  /* 0x0000000a0c0a722b */ /* 0x002fc6000000000e */
[----:B------:R-:W-:Y:S04]  /*07e0*/  LDS.64 R14, [R24] ;  /* 0x00000000180e7984 */ /* 0x000fe80000000a00 */
[----:B------:R-:W0:Y:S01]  /*07f0*/  LDS.64 R12, [R29] ;  /* 0x000000001d0c7984 */ /* 0x000e220000000a00 */
[----:B--2---:R-:W-:-:S03]  /*0800*/  DFMA R16, R8, R16, R10 ;  /* 0x000000100810722b */ /* 0x004fc6000000000a */
[----:B------:R-:W-:Y:S04]  /*0810*/  LDS.64 R8, [R24+0x8] ;  /* 0x0000080018087984 */ /* 0x000fe80000000a00 */
[----:B------:R-:W1:Y:S01]  /*0820*/  LDS.64 R10, [R28] ;  /* 0x000000001c0a7984 */ /* 0x000e620000000a00 */
[----:B0-----:R-:W-:-:S03]  /*0830*/  DFMA R12, R14, R12, R16 ;  /* 0x0000000c0e0c722b */ /* 0x001fc60000000010 */
[----:B------:R0:W-:Y:S04]  /*0840*/  LDS.64 R14, [R24+0x10] ;  /* 0x00001000180e7984 */ /* 0x0001e80000000a00 */
[----:B------:R-:W2:Y:S01]  /*0850*/  LDS.64 R16, [R27] ;  /* 0x000000001b107984 */ /* 0x000ea20000000a00 */
[----:B0-----:R-:W-:Y:S01]  /*0860*/  VIADD R24, R24, 0x40 ;  /* 0x0000004018187836 */ /* 0x001fe20000000000 */
[----:B-1----:R-:W-:-:S08]  /*0870*/  DFMA R8, R8, R10, R12 ;  /* 0x0000000a0808722b */ /* 0x002fd0000000000c */
[----:B--2---:R-:W-:-:S08]  /*0880*/  DFMA R8, R14, R16, R8 ;  /* 0x000000100e08722b */ /* 0x004fd00000000008 */
[----:B------:R-:W-:Y:S01]  /*0890*/  DFMA R18, R20, R18, R8 ;  /* 0x000000121412722b */ /* 0x000fe20000000008 */
[----:B------:R-:W-:Y:S10]  /*08a0*/  @P2 BRA `(.L_x_15) ;  /* 0xfffffffc00702947 */ /* 0x000ff4000383ffff */
.L_x_14:
[----:B------:R-:W-:Y:S05]  /*08b0*/  @!P1 BRA `(.L_x_16) ;  /* 0x0000000000c49947 */ /* 0x000fea0003800000 */
[----:B------:R-:W-:Y:S02]  /*08c0*/  ISETP.GE.U32.AND P1, PT, R7, 0x4, PT ;  /* 0x000000040700780c */ /* 0x000fe40003f26070 */
[----:B------:R-:W-:-:S04]  /*08d0*/  LOP3.LUT R23, R0, 0x3, RZ, 0xc0, !PT ;  /* 0x0000000300177812 */ /* 0x000fc800078ec0ff */
[----:B------:R-:W-:-:S07]  /*08e0*/  ISETP.NE.AND P2, PT, R23, RZ, PT ;  /* 0x000000ff1700720c */ /* 0x000fce0003f45270 */
[----:B------:R-:W-:Y:S06]  /*08f0*/  @!P1 BRA `(.L_x_17) ;  /* 0x0000000000509947 */ /* 0x000fec0003800000 */
[----:B------:R-:W-:Y:S01]  /*0900*/  IADD3 R7, PT, PT, R25, R22, RZ ;  /* 0x0000001619077210 */ /* 0x000fe20007ffe0ff */
[C---:B0-----:R-:W-:Y:S01]  /*0910*/  IMAD R9, R22.reuse, R0, R5 ;  /* 0x0000000016097224 */ /* 0x041fe200078e0205 */
[----:B------:R-:W-:Y:S02]  /*0920*/  IADD3 R22, PT, PT, R22, 0x4, RZ ;  /* 0x0000000416167810 */ /* 0x000fe40007ffe0ff */
[----:B------:R-:W-:Y:S01]  /*0930*/  LEA R7, R7, UR4, 0x3 ;  /* 0x0000000407077c11 */ /* 0x000fe2000f8e18ff */
[----:B------:R-:W-:-:S04]  /*0940*/  IMAD R27, R9, 0x8, R6 ;  /* 0x00000008091b7824 */ /* 0x000fc800078e0206 */
[----:B------:R-:W-:Y:S01]  /*0950*/  LDS.64 R16, [R7] ;  /* 0x0000000007107984 */ /* 0x000fe20000000a00 */
[----:B------:R-:W-:-:S03]  /*0960*/  IMAD R29, R0, 0x8, R27 ;  /* 0x00000008001d7824 */ /* 0x000fc600078e021b */
[----:B------:R-:W0:Y:S02]  /*0970*/  LDS.64 R20, [R27] ;  /* 0x000000001b147984 */ /* 0x000e240000000a00 */
[C---:B------:R-:W-:Y:S02]  /*0980*/  LEA R24, R0.reuse, R29, 0x3 ;  /* 0x0000001d00187211 */ /* 0x040fe400078e18ff */
[----:B------:R-:W-:Y:S03]  /*0990*/  LDS.64 R12, [R7+0x8] ;  /* 0x00000800070c7984 */ /* 0x000fe60000000a00 */
[----:B------:R-:W-:Y:S01]  /*09a0*/  IMAD R26, R0, 0x8, R24 ;  /* 0x00000008001a7824 */ /* 0x000fe200078e0218 */
[----:B------:R-:W1:Y:S04]  /*09b0*/  LDS.64 R14, [R29] ;  /* 0x000000001d0e7984 */ /* 0x000e680000000a00 */
[----:B------:R-:W-:Y:S04]  /*09c0*/  LDS.64 R8, [R7+0x10] ;  /* 0x0000100007087984 */ /* 0x000fe80000000a00 */
[----:B------:R-:W2:Y:S01]  /*09d0*/  LDS.64 R10, [R24] ;  /* 0x00000000180a7984 */ /* 0x000ea20000000a00 */
[----:B0-----:R-:W-:-:S03]  /*09e0*/  DFMA R20, R16, R20, R18 ;  /* 0x000000141014722b */ /* 0x001fc60000000012 */
[----:B------:R-:W-:Y:S04]  /*09f0*/  LDS.64 R18, [R7+0x18] ;  /* 0x0000180007127984 */ /* 0x000fe80000000a00 */
[----:B------:R-:W0:Y:S01]  /*0a00*/  LDS.64 R16, [R26] ;  /* 0x000000001a107984 */ /* 0x000e220000000a00 */
[----:B-1----:R-:W-:-:S08]  /*0a10*/  DFMA R12, R12, R14, R20 ;  /* 0x0000000e0c0c722b */ /* 0x002fd00000000014 */
[----:B--2---:R-:W-:-:S08]  /*0a20*/  DFMA R8, R8, R10, R12 ;  /* 0x0000000a0808722b */ /* 0x004fd0000000000c */
[----:B0-----:R-:W-:-:S11]  /*0a30*/  DFMA R18, R18, R16, R8 ;  /* 0x000000101212722b */ /* 0x001fd60000000008 */
.L_x_17:
[----:B------:R-:W-:Y:S05]  /*0a40*/  @!P2 BRA `(.L_x_16) ;  /* 0x000000000060a947 */ /* 0x000fea0003800000 */
[----:B------:R-:W-:Y:S02]  /*0a50*/  ISETP.NE.AND P1, PT, R23, 0x1, PT ;  /* 0x000000011700780c */ /* 0x000fe40003f25270 */
[----:B------:R-:W-:-:S04]  /*0a60*/  LOP3.LUT R7, R0, 0x1, RZ, 0xc0, !PT ;  /* 0x0000000100077812 */ /* 0x000fc800078ec0ff */
[----:B------:R-:W-:-:S07]  /*0a70*/  ISETP.NE.U32.AND P2, PT, R7, 0x1, PT ;  /* 0x000000010700780c */ /* 0x000fce0003f45070 */
[----:B------:R-:W-:Y:S06]  /*0a80*/  @!P1 BRA `(.L_x_18) ;  /* 0x0000000000309947 */ /* 0x000fec0003800000 */
[----:B------:R-:W-:Y:S02]  /*0a90*/  IMAD.IADD R7, R25, 0x1, R22 ;  /* 0x0000000119077824 */ /* 0x000fe400078e0216 */
[C---:B0-----:R-:W-:Y:S01]  /*0aa0*/  IMAD R9, R22.reuse, R0, R5 ;  /* 0x0000000016097224 */ /* 0x041fe200078e0205 */
[----:B------:R-:W-:Y:S02]  /*0ab0*/  IADD3 R22, PT, PT, R22, 0x2, RZ ;  /* 0x0000000216167810 */ /* 0x000fe40007ffe0ff */
[----:B------:R-:W-:Y:S02]  /*0ac0*/  LEA R7, R7, UR4, 0x3 ;  /* 0x0000000407077c11 */ /* 0x000fe4000f8e18ff */
[----:B------:R-:W-:-:S03]  /*0ad0*/  LEA R17, R9, R6, 0x3 ;  /* 0x0000000609117211 */ /* 0x000fc600078e18ff */
[----:B------:R-:W-:Y:S02]  /*0ae0*/  LDS.64 R8, [R7] ;  /* 0x0000000007087984 */ /* 0x000fe40000000a00 */
[----:B------:R-:W-:Y:S02]  /*0af0*/  IMAD R14, R0, 0x8, R17 ;  /* 0x00000008000e7824 */ /* 0x000fe400078e0211 */
[----:B------:R-:W0:Y:S04]  /*0b00*/  LDS.64 R10, [R17] ;  /* 0x00000000110a7984 */ /* 0x000e280000000a00 */
[----:B------:R-:W-:Y:S04]  /*0b10*/  LDS.64 R12, [R7+0x8] ;  /* 0x00000800070c7984 */ /* 0x000fe80000000a00 */
[----:B------:R-:W1:Y:S01]  /*0b20*/  LDS.64 R14, [R14] ;  /* 0x000000000e0e7984 */ /* 0x000e620000000a00 */
[----:B0-----:R-:W-:-:S08]  /*0b30*/  DFMA R8, R8, R10, R18 ;  /* 0x0000000a0808722b */ /* 0x001fd00000000012 */
[----:B-1----:R-:W-:-:S11]  /*0b40*/  DFMA R18, R12, R14, R8 ;  /* 0x0000000e0c12722b */ /* 0x002fd60000000008 */
.L_x_18:
[----:B------:R-:W-:Y:S05]  /*0b50*/  @P2 BRA `(.L_x_16) ;  /* 0x00000000001c2947 */ /* 0x000fea0003800000 */
[----:B------:R-:W-:Y:S02]  /*0b60*/  IMAD R5, R0, R22, R5 ;  /* 0x0000001600057224 */ /* 0x000fe400078e0205 */
[----:B------:R-:W-:-:S03]  /*0b70*/  IMAD.IADD R22, R25, 0x1, R22 ;  /* 0x0000000119167824 */ /* 0x000fc600078e0216 */
[----:B------:R-:W-:Y:S02]  /*0b80*/  LEA R5, R5, R6, 0x3 ;  /* 0x0000000605057211 */ /* 0x000fe400078e18ff */
[----:B------:R-:W-:-:S03]  /*0b90*/  LEA R7, R22, UR4, 0x3 ;  /* 0x0000000416077c11 */ /* 0x000fc6000f8e18ff */
[----:B0-----:R-:W-:Y:S04]  /*0ba0*/  LDS.64 R8, [R5] ;  /* 0x0000000005087984 */ /* 0x001fe80000000a00 */
[----:B------:R-:W0:Y:S02]  /*0bb0*/  LDS.64 R6, [R7] ;  /* 0x0000000007067984 */ /* 0x000e240000000a00 */
[----:B0-----:R-:W-:-:S11]  /*0bc0*/  DFMA R18, R6, R8, R18 ;  /* 0x000000080612722b */ /* 0x001fd60000000012 */
.L_x_16:
[----:B------:R-:W-:-:S13]  /*0bd0*/  ISETP.GE.OR P0, PT, R4, R3, P0 ;  /* 0x000000030400720c */ /* 0x000fda0000706670 */
[----:B------:R-:W-:Y:S05]  /*0be0*/  @P0 EXIT ;  /* 0x000000000000094d */ /* 0x000fea0003800000 */
[----:B------:R-:W1:Y:S01]  /*0bf0*/  LDC.64 R6, c[0x0][0x390] ;  /* 0x0000e400ff067b82 */ /* 0x000e620000000a00 */
[----:B------:R-:W-:-:S04]  /*0c00*/  IMAD R3, R4, UR8, R2 ;  /* 0x0000000804037c24 */ /* 0x000fc8000f8e0202 */
[----:B-1----:R-:W-:-:S05]  /*0c10*/  IMAD.WIDE R2, R3, 0x8, R6 ;  /* 0x0000000803027825 */ /* 0x002fca00078e0206 */
[----:B------:R-:W-:Y:S01]  /*0c20*/  REDG.E.ADD.F64.RN.STRONG.GPU desc[UR6][R2.64], R18 ;  /* 0x00000012020079a6 */ /* 0x000fe2000c12ff06 */
[----:B------:R-:W-:Y:S05]  /*0c30*/  EXIT ;  /* 0x000000000000794d */ /* 0x000fea0003800000 */
.L_x_19:
        /* <DEDUP_REMOVED lines=12> */
.L_x_85:


//--------------------- .text._Z20matmul_kernel_tiled3PKdS0_Pdiii --------------------------
	.section	.text._Z20matmul_kernel_tiled3PKdS0_Pdiii,"ax",@progbits
	.align	128
        .global         _Z20matmul_kernel_tiled3PKdS0_Pdiii
        .type           _Z20matmul_kernel_tiled3PKdS0_Pdiii,@function
        .size           _Z20matmul_kernel_tiled3PKdS0_Pdiii,(.L_x_86 - _Z20matmul_kernel_tiled3PKdS0_Pdiii)
        .other          _Z20matmul_kernel_tiled3PKdS0_Pdiii,@"STO_CUDA_ENTRY STV_DEFAULT"
_Z20matmul_kernel_tiled3PKdS0_Pdiii:
.text._Z20matmul_kernel_tiled3PKdS0_Pdiii:
[----:B------:R-:W-:Y:S01]  /*0000*/  LDC R1, c[0x0][0x37c] ;  /* 0x0000df00ff017b82 */ /* 0x000fe20000000800 */
[----:B------:R-:W0:Y:S07]  /*0010*/  LDCU UR4, c[0x0][0x360] ;  /* 0x00006c00ff0477ac */ /* 0x000e2e0008000800 */
[----:B------:R-:W0:Y:S01]  /*0020*/  LDC R0, c[0x0][0x364] ;  /* 0x0000d900ff007b82 */ /* 0x000e220000000800 */
[----:B------:R-:W1:Y:S07]  /*0030*/  S2R R15, SR_TID.X ;  /* 0x00000000000f7919 */ /* 0x000e6e0000002100 */
[----:B------:R-:W2:Y:S08]  /*0040*/  LDC R5, c[0x0][0x39c] ;  /* 0x0000e700ff057b82 */ /* 0x000eb00000000800 */
[----:B------:R-:W3:Y:S01]  /*0050*/  S2UR UR5, SR_CTAID.X ;  /* 0x00000000000579c3 */ /* 0x000ee20000002500 */
[----:B0-----:R-:W-:-:S07]  /*0060*/  IMAD R0, R0, UR4, RZ ;  /* 0x0000000400007c24 */ /* 0x001fce000f8e02ff */
[----:B------:R-:W0:Y:S01]  /*0070*/  S2UR UR6, SR_CTAID.Y ;  /* 0x00000000000679c3 */ /* 0x000e220000002600 */
[-C--:B------:R-:W-:Y:S02]  /*0080*/  IABS R9, R0.reuse ;  /* 0x0000000000097213 */ /* 0x080fe40000000000 */
[----:B------:R-:W-:Y:S02]  /*0090*/  IABS R8, R0 ;  /* 0x0000000000087213 */ /* 0x000fe40000000000 */
[----:B------:R-:W4:Y:S01]  /*00a0*/  I2F.RP R4, R9 ;  /* 0x0000000900047306 */ /* 0x000f220000209400 */
[----:B--2---:R-:W-:Y:S02]  /*00b0*/  IADD3 R7, PT, PT, R0, -0x1, R5 ;  /* 0xffffffff00077810 */ /* 0x004fe40007ffe005 */
[----:B------:R-:W-:-:S05]  /*00c0*/  IADD3 R8, PT, PT, RZ, -R8, RZ ;  /* 0x80000008ff087210 */ /* 0x000fca0007ffe0ff */
[----:B----4-:R-:W2:Y:S02]  /*00d0*/  MUFU.RCP R4, R4 ;  /* 0x0000000400047308 */ /* 0x010ea40000001000 */
[----:B--2---:R-:W-:Y:S02]  /*00e0*/  IADD3 R2, PT, PT, R4, 0xffffffe, RZ ;  /* 0x0ffffffe04027810 */ /* 0x004fe40007ffe0ff */
[----:B------:R-:W-:-:S04]  /*00f0*/  IABS R4, R7 ;  /* 0x0000000700047213 */ /* 0x000fc80000000000 */
[----:B------:R2:W4:Y:S01]  /*0100*/  F2I.FTZ.U32.TRUNC.NTZ R3, R2 ;  /* 0x0000000200037305 */ /* 0x000522000021f000 */
[----:B------:R-:W-:-:S04]  /*0110*/  LOP3.LUT R7, R7, R0, RZ, 0x3c, !PT ;  /* 0x0000000007077212 */ /* 0x000fc800078e3cff */
[----:B------:R-:W-:Y:S01]  /*0120*/  ISETP.GE.AND P1, PT, R7, RZ, PT ;  /* 0x000000ff0700720c */ /* 0x000fe20003f26270 */
[----:B--2---:R-:W-:Y:S02]  /*0130*/  IMAD.MOV.U32 R2, RZ, RZ, RZ ;  /* 0x000000ffff027224 */ /* 0x004fe400078e00ff */
[----:B----4-:R-:W-:-:S04]  /*0140*/  IMAD.MOV R6, RZ, RZ, -R3 ;  /* 0x000000ffff067224 */ /* 0x010fc800078e0a03 */
[----:B------:R-:W-:-:S04]  /*0150*/  IMAD R11, R6, R9, RZ ;  /* 0x00000009060b7224 */ /* 0x000fc800078e02ff */
[----:B------:R-:W-:Y:S01]  /*0160*/  IMAD.HI.U32 R3, R3, R11, R2 ;  /* 0x0000000b03037227 */ /* 0x000fe200078e0002 */
[----:B------:R-:W-:-:S05]  /*0170*/  MOV R2, R8 ;  /* 0x0000000800027202 */ /* 0x000fca0000000f00 */
[----:B------:R-:W-:-:S04]  /*0180*/  IMAD.HI.U32 R3, R3, R4, RZ ;  /* 0x0000000403037227 */ /* 0x000fc800078e00ff */
[----:B------:R-:W-:-:S05]  /*0190*/  IMAD R2, R3, R2, R4 ;  /* 0x0000000203027224 */ /* 0x000fca00078e0204 */
[----:B------:R-:W-:-:S13]  /*01a0*/  ISETP.GT.U32.AND P2, PT, R9, R2, PT ;  /* 0x000000020900720c */ /* 0x000fda0003f44070 */
[----:B------:R-:W-:Y:S01]  /*01b0*/  @!P2 IMAD.IADD R2, R2, 0x1, -R9 ;  /* 0x000000010202a824 */ /* 0x000fe200078e0a09 */
[----:B------:R-:W-:Y:S02]  /*01c0*/  @!P2 IADD3 R3, PT, PT, R3, 0x1, RZ ;  /* 0x000000010303a810 */ /* 0x000fe40007ffe0ff */
[----:B------:R-:W-:Y:S02]  /*01d0*/  ISETP.NE.AND P2, PT, R0, RZ, PT ;  /* 0x000000ff0000720c */ /* 0x000fe40003f45270 */
[----:B------:R-:W-:-:S13]  /*01e0*/  ISETP.GE.U32.AND P0, PT, R2, R9, PT ;  /* 0x000000090200720c */ /* 0x000fda0003f06070 */
[----:B------:R-:W-:-:S05]  /*01f0*/  @P0 VIADD R3, R3, 0x1 ;  /* 0x0000000103030836 */ /* 0x000fca0000000000 */
[----:B------:R-:W-:-:S05]  /*0200*/  MOV R7, R3 ;  /* 0x0000000300077202 */ /* 0x000fca0000000f00 */
[----:B------:R-:W-:Y:S01]  /*0210*/  @!P1 IMAD.MOV R7, RZ, RZ, -R7 ;  /* 0x000000ffff079224 */ /* 0x000fe200078e0a07 */
[----:B------:R-:W-:-:S04]  /*0220*/  @!P2 LOP3.LUT R7, RZ, R0, RZ, 0x33, !PT ;  /* 0x00000000ff07a212 */ /* 0x000fc800078e33ff */
[----:B------:R-:W2:Y:S01]  /*0230*/  I2F.U32.RP R4, R7 ;  /* 0x0000000700047306 */ /* 0x000ea20000209000 */
[----:B------:R-:W-:-:S07]  /*0240*/  ISETP.NE.U32.AND P2, PT, R7, RZ, PT ;  /* 0x000000ff0700720c */ /* 0x000fce0003f45070 */
[----:B--2---:R-:W2:Y:S02]  /*0250*/  MUFU.RCP R4, R4 ;  /* 0x0000000400047308 */ /* 0x004ea40000001000 */
[----:B--2---:R-:W-:-:S06]  /*0260*/  IADD3 R2, PT, PT, R4, 0xffffffe, RZ ;  /* 0x0ffffffe04027810 */ /* 0x004fcc0007ffe0ff */
[----:B------:R2:W4:Y:S02]  /*0270*/  F2I.FTZ.U32.TRUNC.NTZ R3, R2 ;  /* 0x0000000200037305 */ /* 0x000524000021f000 */
[----:B--2---:R-:W-:Y:S02]  /*0280*/  HFMA2 R2, -RZ, RZ, 0, 0 ;  /* 0x00000000ff027431 */ /* 0x004fe400000001ff */
[----:B----4-:R-:W-:-:S04]  /*0290*/  IMAD R6, R7, R3, RZ ;  /* 0x0000000307067224 */ /* 0x010fc800078e02ff */
[----:B------:R-:W-:-:S04]  /*02a0*/  IMAD.MOV R9, RZ, RZ, -R6 ;  /* 0x000000ffff097224 */ /* 0x000fc800078e0a06 */
[----:B------:R-:W-:Y:S02]  /*02b0*/  IMAD.HI.U32 R3, R3, R9, R2 ;  /* 0x0000000903037227 */ /* 0x000fe400078e0002 */
[----:B------:R-:W1:Y:S04]  /*02c0*/  S2R R2, SR_TID.Y ;  /* 0x0000000000027919 */ /* 0x000e680000002200 */
[----:B---3--:R-:W-:-:S04]  /*02d0*/  IMAD.HI.U32 R9, R3, UR5, RZ ;  /* 0x0000000503097c27 */ /* 0x008fc8000f8e00ff */
[----:B------:R-:W-:Y:S02]  /*02e0*/  IMAD.MOV R6, RZ, RZ, -R9 ;  /* 0x000000ffff067224 */ /* 0x000fe400078e0a09 */
[----:B0-----:R-:W-:Y:S02]  /*02f0*/  IMAD R3, R0, UR6, RZ ;  /* 0x0000000600037c24 */ /* 0x001fe4000f8e02ff */
[----:B------:R-:W-:-:S05]  /*0300*/  IMAD R6, R7, R6, UR5 ;  /* 0x0000000507067e24 */ /* 0x000fca000f8e0206 */
[----:B------:R-:W-:-:S13]  /*0310*/  ISETP.GE.U32.AND P0, PT, R6, R7, PT ;  /* 0x000000070600720c */ /* 0x000fda0003f06070 */
[----:B------:R-:W-:Y:S01]  /*0320*/  @P0 IADD3 R6, PT, PT, -R7, R6, RZ ;  /* 0x0000000607060210 */ /* 0x000fe20007ffe1ff */
[----:B------:R-:W-:Y:S02]  /*0330*/  @P0 VIADD R9, R9, 0x1 ;  /* 0x0000000109090836 */ /* 0x000fe40000000000 */
[----:B-1----:R-:W-:Y:S01]  /*0340*/  IMAD R15, R2, UR4, R15 ;  /* 0x00000004020f7c24 */ /* 0x002fe2000f8e020f */
[----:B------:R-:W-:-:S13]  /*0350*/  ISETP.GE.U32.AND P1, PT, R6, R7, PT ;  /* 0x000000070600720c */ /* 0x000fda0003f26070 */
[----:B------:R-:W-:Y:S02]  /*0360*/  @P1 IADD3 R9, PT, PT, R9, 0x1, RZ ;  /* 0x0000000109091810 */ /* 0x000fe40007ffe0ff */
[----:B------:R-:W-:-:S05]  /*0370*/  @!P2 LOP3.LUT R9, RZ, R7, RZ, 0x33, !PT ;  /* 0x00000007ff09a212 */ /* 0x000fca00078e33ff */
[----:B------:R-:W-:-:S04]  /*0380*/  IMAD.MOV R4, RZ, RZ, -R9 ;  /* 0x000000ffff047224 */ /* 0x000fc800078e0a09 */
[----:B------:R-:W-:Y:S01]  /*0390*/  IMAD R2, R7, R4, UR5 ;  /* 0x0000000507027e24 */ /* 0x000fe2000f8e0204 */
[----:B------:R-:W-:-:S03]  /*03a0*/  VIADDMNMX R4, R3, R0, R5, PT ;  /* 0x0000000003047246 */ /* 0x000fc60003800105 */
[----:B------:R-:W-:-:S05]  /*03b0*/  IMAD R2, R0, R2, R15 ;  /* 0x0000000200027224 */ /* 0x000fca00078e020f */
[----:B------:R-:W-:-:S04]  /*03c0*/  ISETP.GE.AND P0, PT, R2, R5, PT ;  /* 0x000000050200720c */ /* 0x000fc80003f06270 */
[----:B------:R-:W-:-:S13]  /*03d0*/  ISETP.GE.OR P0, PT, R3, R4, P0 ;  /* 0x000000040300720c */ /* 0x000fda0000706670 */
[----:B------:R-:W-:Y:S05]  /*03e0*/  @P0 EXIT ;  /* 0x000000000000094d */ /* 0x000fea0003800000 */
[----:B------:R-:W0:Y:S01]  /*03f0*/  LDC R17, c[0x0][0x398] ;  /* 0x0000e600ff117b82 */ /* 0x000e220000000800 */
[C---:B------:R-:W-:Y:S01]  /*0400*/  IMAD R5, R0.reuse, R9, RZ ;  /* 0x0000000900057224 */ /* 0x040fe200078e02ff */
[----:B------:R-:W-:Y:S01]  /*0410*/  UMOV UR4, 0x400 ;  /* 0x0000040000047882 */ /* 0x000fe20000000000 */
[C---:B------:R-:W-:Y:S01]  /*0420*/  IMAD R6, R0.reuse, R15, RZ ;  /* 0x0000000f00067224 */ /* 0x040fe200078e02ff */
[C---:B------:R-:W-:Y:S01]  /*0430*/  LOP3.LUT R9, R0.reuse, 0x7, RZ, 0xc0, !PT ;  /* 0x0000000700097812 */ /* 0x040fe200078ec0ff */
[----:B------:R-:W-:Y:S01]  /*0440*/  IMAD.IADD R28, R15, 0x1, R5 ;  /* 0x000000010f1c7824 */ /* 0x000fe200078e0205 */
[----:B------:R-:W-:Y:S01]  /*0450*/  LOP3.LUT R10, R0, 0x3, RZ, 0xc0, !PT ;  /* 0x00000003000a7812 */ /* 0x000fe200078ec0ff */
[----:B------:R-:W1:Y:S01]  /*0460*/  LDCU.64 UR6, c[0x0][0x358] ;  /* 0x00006b00ff0677ac */ /* 0x000e620008000a00 */
[----:B------:R-:W2:Y:S08]  /*0470*/  S2UR UR5, SR_CgaCtaId ;  /* 0x00000000000579c3 */ /* 0x000eb00000008800 */
[----:B------:R-:W3:Y:S01]  /*0480*/  LDC.64 R12, c[0x0][0x380] ;  /* 0x0000e000ff0c7b82 */ /* 0x000ee20000000a00 */
[C---:B0-----:R-:W-:Y:S01]  /*0490*/  IMAD R7, R5.reuse, R17, R2 ;  /* 0x0000001105077224 */ /* 0x041fe200078e0202 */
[----:B------:R-:W-:-:S04]  /*04a0*/  VIADDMNMX R8, R5, R0, R17, PT ;  /* 0x0000000005087246 */ /* 0x000fc80003800111 */
[----:B------:R-:W-:Y:S01]  /*04b0*/  IADD3 R30, PT, PT, -R5, R8, RZ ;  /* 0x00000008051e7210 */ /* 0x000fe20007ffe1ff */
[----:B--2---:R-:W-:-:S03]  /*04c0*/  ULEA UR4, UR5, UR4, 0x18 ;  /* 0x0000000405047291 */ /* 0x004fc6000f8ec0ff */
[----:B------:R-:W-:-:S03]  /*04d0*/  LOP3.LUT R30, R30, 0x3, RZ, 0xc0, !PT ;  /* 0x000000031e1e7812 */ /* 0x000fc600078ec0ff */
[----:B------:R-:W-:Y:S01]  /*04e0*/  LEA R11, R15, UR4, 0x3 ;  /* 0x000000040f0b7c11 */ /* 0x000fe2000f8e18ff */
[----:B---3--:R-:W-:Y:S01]  /*04f0*/  IMAD.WIDE R12, R7, 0x8, R12 ;  /* 0x00000008070c7825 */ /* 0x008fe200078e020c */
[C---:B------:R-:W-:Y:S02]  /*0500*/  LOP3.LUT R7, R0.reuse, 0xf, RZ, 0xc0, !PT ;  /* 0x0000000f00077812 */ /* 0x040fe400078ec0ff */
[----:B------:R-:W-:Y:S01]  /*0510*/  LEA R29, R0, R11, 0x3 ;  /* 0x0000000b001d7211 */ /* 0x000fe200078e18ff */
[----:B-1----:R-:W-:-:S07]  /*0520*/  IMAD.WIDE R14, R17, 0x8, R12 ;  /* 0x00000008110e7825 */ /* 0x002fce00078e020c */
.L_x_30:
[----:B0-----:R-:W0:Y:S01]  /*0530*/  LDC.64 R16, c[0x0][0x388] ;  /* 0x0000e200ff107b82 */ /* 0x001e220000000a00 */
[----:B------:R-:W1:Y:S01]  /*0540*/  LDCU UR8, c[0x0][0x3a0] ;  /* 0x00007400ff0877ac */ /* 0x000e620008000800 */
[----:B------:R-:W-:Y:S01]  /*0550*/  ISETP.GE.AND P0, PT, R5, R8, PT ;  /* 0x000000080500720c */ /* 0x000fe20003f06270 */
[----:B-1----:R-:W-:-:S04]  /*0560*/  IMAD R19, R2, UR8, R3 ;  /* 0x0000000802137c24 */ /* 0x002fc8000f8e0203 */
[----:B0-----:R-:W-:-:S08]  /*0570*/  IMAD.WIDE R16, R19, 0x8, R16 ;  /* 0x0000000813107825 */ /* 0x001fd000078e0210 */
[----:B------:R-:W-:Y:S05]  /*0580*/  @P0 BRA `(.L_x_20) ;  /* 0x0000000c00500947 */ /* 0x000fea0003800000 */
[----:B------:R-:W-:Y:S01]  /*0590*/  ISETP.NE.AND P1, PT, R30, RZ, PT ;  /* 0x000000ff1e00720c */ /* 0x000fe20003f25270 */
[----:B------:R-:W-:Y:S01]  /*05a0*/  IMAD.IADD R18, R5, 0x1, -R8 ;  /* 0x0000000105127824 */ /* 0x000fe200078e0a08 */
[----:B------:R-:W5:Y:S01]  /*05b0*/  LDG.E.64 R16, desc[UR6][R16.64] ;  /* 0x0000000610107981 */ /* 0x000f62000c1e1b00 */
[----:B------:R-:W-:-:S03]  /*05c0*/  MOV R33, R5 ;  /* 0x0000000500217202 */ /* 0x000fc60000000f00 */
[----:B------:R-:W-:-:S07]  /*05d0*/  ISETP.GT.U32.AND P0, PT, R18, -0x4, PT ;  /* 0xfffffffc1200780c */ /* 0x000fce0003f04070 */
[----:B------:R-:W-:Y:S06]  /*05e0*/  @!P1 BRA `(.L_x_21) ;  /* 0x0000000000489947 */ /* 0x000fec0003800000 */
[----:B------:R-:W2:Y:S01]  /*05f0*/  LDG.E.64 R18, desc[UR6][R12.64] ;  /* 0x000000060c127981 */ /* 0x000ea2000c1e1b00 */
[----:B------:R-:W-:Y:S01]  /*0600*/  ISETP.NE.AND P1, PT, R30, 0x1, PT ;  /* 0x000000011e00780c */ /* 0x000fe20003f25270 */
[----:B------:R-:W-:Y:S01]  /*0610*/  VIADD R33, R5, 0x1 ;  /* 0x0000000105217836 */ /* 0x000fe20000000000 */
[----:B--2--5:R-:W-:-:S07]  /*0620*/  DMUL R18, R16, R18 ;  /* 0x0000001210127228 */ /* 0x024fce0000000000 */
[----:B------:R0:W-:Y:S04]  /*0630*/  STS.64 [R11], R18 ;  /* 0x000000120b007388 */ /* 0x0001e80000000a00 */
[----:B------:R-:W-:Y:S05]  /*0640*/  @!P1 BRA `(.L_x_21) ;  /* 0x0000000000309947 */ /* 0x000fea0003800000 */
[----:B------:R-:W-:Y:S01]  /*0650*/  ISETP.NE.AND P1, PT, R30, 0x2, PT ;  /* 0x000000021e00780c */ /* 0x000fe20003f25270 */
[----:B------:R-:W2:-:S12]  /*0660*/  LDG.E.64 R20, desc[UR6][R14.64] ;  /* 0x000000060e147981 */ /* 0x000e98000c1e1b00 */
[----:B------:R-:W1:Y:S02]  /*0670*/  @P1 LDC R23, c[0x0][0x398] ;  /* 0x0000e600ff171b82 */ /* 0x000e640000000800 */
[----:B-1----:R-:W-:-:S05]  /*0680*/  @P1 IMAD.WIDE R22, R23, 0x8, R14 ;  /* 0x0000000817161825 */ /* 0x002fca00078e020e */
[----:B0-----:R-:W3:Y:S01]  /*0690*/  @P1 LDG.E.64 R18, desc[UR6][R22.64] ;  /* 0x0000000616121981 */ /* 0x001ee2000c1e1b00 */
[----:B------:R-:W-:Y:S01]  /*06a0*/  @P1 LEA R25, R0, R29, 0x3 ;  /* 0x0000001d00191211 */ /* 0x000fe200078e18ff */
[C---:B------:R-:W-:Y:S01]  /*06b0*/  VIADD R33, R5.reuse, 0x2 ;  /* 0x0000000205217836 */ /* 0x040fe20000000000 */
[----:B------:R-:W-:Y:S01]  /*06c0*/  @P1 IADD3 R33, PT, PT, R5, 0x3, RZ ;  /* 0x0000000305211810 */ /* 0x000fe20007ffe0ff */
[----:B--2---:R-:W-:-:S07]  /*06d0*/  DMUL R20, R16, R20 ;  /* 0x0000001410147228 */ /* 0x004fce0000000000 */
[----:B------:R1:W-:Y:S01]  /*06e0*/  STS.64 [R29], R20 ;  /* 0x000000141d007388 */ /* 0x0003e20000000a00 */
[----:B---3--:R-:W-:-:S07]  /*06f0*/  @P1 DMUL R18, R16, R18 ;  /* 0x0000001210121228 */ /* 0x008fce0000000000 */
[----:B------:R1:W-:Y:S04]  /*0700*/  @P1 STS.64 [R25], R18 ;  /* 0x0000001219001388 */ /* 0x0003e80000000a00 */
.L_x_21:
[----:B------:R-:W-:Y:S05]  /*0710*/  @P0 BRA `(.L_x_20) ;  /* 0x0000000800ec0947 */ /* 0x000fea0003800000 */
[----:B01----:R-:W-:Y:S01]  /*0720*/  IMAD.IADD R18, R8, 0x1, -R33 ;  /* 0x0000000108127824 */ /* 0x003fe200078e0a21 */
[----:B------:R-:W-:-:S04]  /*0730*/  PLOP3.LUT P0, PT, PT, PT, PT, 0x80, 0x8 ;  /* 0x000000000008781c */ /* 0x000fc80003f0f070 */
[----:B------:R-:W-:-:S13]  /*0740*/  ISETP.GT.AND P1, PT, R18, 0xc, PT ;  /* 0x0000000c1200780c */ /* 0x000fda0003f24270 */
[----:B------:R-:W-:Y:S05]  /*0750*/  @!P1 BRA `(.L_x_22) ;  /* 0x0000000400989947 */ /* 0x000fea0003800000 */
[----:B------:R-:W-:Y:S02]  /*0760*/  PLOP3.LUT P0, PT, PT, PT, PT, 0x8, 0x80 ;  /* 0x000000000080781c */ /* 0x000fe40003f0e170 */
[----:B------:R-:W-:-:S11]  /*0770*/  IADD3 R31, PT, PT, R8, -0xc, RZ ;  /* 0xfffffff4081f7810 */ /* 0x000fd60007ffe0ff */
.L_x_23:
[----:B0-----:R-:W0:Y:S08]  /*0780*/  LDC R35, c[0x0][0x398] ;  /* 0x0000e600ff237b82 */ /* 0x001e300000000800 */
[----:B------:R-:W1:Y:S01]  /*0790*/  LDC.64 R22, c[0x0][0x380] ;  /* 0x0000e000ff167b82 */ /* 0x000e620000000a00 */
[----:B0-----:R-:W-:-:S04]  /*07a0*/  IMAD R19, R33, R35, R2 ;  /* 0x0000002321137224 */ /* 0x001fc800078e0202 */
[----:B-1----:R-:W-:-:S05]  /*07b0*/  IMAD.WIDE R18, R19, 0x8, R22 ;  /* 0x0000000813127825 */ /* 0x002fca00078e0216 */
[----:B------:R-:W2:Y:S01]  /*07c0*/  LDG.E.64 R26, desc[UR6][R18.64] ;  /* 0x00000006121a7981 */ /* 0x000ea2000c1e1b00 */
[----:B------:R-:W-:-:S05]  /*07d0*/  IMAD.WIDE R36, R35, 0x8, R18 ;  /* 0x0000000823247825 */ /* 0x000fca00078e0212 */
[----:B------:R0:W3:Y:S02]  /*07e0*/  LDG.E.64 R24, desc[UR6][R36.64] ;  /* 0x0000000624187981 */ /* 0x0000e4000c1e1b00 */
[----:B0-----:R-:W-:-:S05]  /*07f0*/  IMAD.WIDE R36, R35, 0x8, R36 ;  /* 0x0000000823247825 */ /* 0x001fca00078e0224 */
[----:B------:R0:W4:Y:S01]  /*0800*/  LDG.E.64 R18, desc[UR6][R36.64] ;  /* 0x0000000624127981 */ /* 0x000122000c1e1b00 */
[----:B------:R-:W-:-:S06]  /*0810*/  IMAD.WIDE R20, R35, 0x8, R36 ;  /* 0x0000000823147825 */ /* 0x000fcc00078e0224 */
[----:B------:R-:W4:Y:S01]  /*0820*/  LDG.E.64 R20, desc[UR6][R20.64] ;  /* 0x0000000614147981 */ /* 0x000f22000c1e1b00 */
[----:B------:R-:W-:-:S04]  /*0830*/  IMAD.IADD R32, R33, 0x1, -R5 ;  /* 0x0000000121207824 */ /* 0x000fc800078e0a05 */
[----:B------:R-:W-:-:S05]  /*0840*/  IMAD R32, R0, R32, RZ ;  /* 0x0000002000207224 */ /* 0x000fca00078e02ff */
[----:B------:R-:W-:Y:S02]  /*0850*/  LEA R34, R32, R11, 0x3 ;  /* 0x0000000b20227211 */ /* 0x000fe400078e18ff */
[----:B------:R-:W-:-:S05]  /*0860*/  IADD3 R32, PT, PT, R33, 0x4, RZ ;  /* 0x0000000421207810 */ /* 0x000fca0007ffe0ff */
[----:B0-----:R-:W-:Y:S01]  /*0870*/  IMAD R37, R32, R35, R2 ;  /* 0x0000002320257224 */ /* 0x001fe200078e0202 */
[C---:B--2--5:R-:W-:Y:S02]  /*0880*/  DMUL R26, R16.reuse, R26 ;  /* 0x0000001a101a7228 */ /* 0x064fe40000000000 */
[----:B---3--:R-:W-:-:S05]  /*0890*/  DMUL R24, R16, R24 ;  /* 0x0000001810187228 */ /* 0x008fca0000000000 */
[----:B------:R0:W-:Y:S02]  /*08a0*/  STS.64 [R34], R26 ;  /* 0x0000001a22007388 */ /* 0x0001e40000000a00 */
[----:B0-----:R-:W-:Y:S01]  /*08b0*/  IMAD R34, R0, 0x8, R34 ;  /* 0x0000000800227824 */ /* 0x001fe200078e0222 */
[----:B----4-:R-:W-:-:S03]  /*08c0*/  DMUL R18, R16, R18 ;  /* 0x0000001210127228 */ /* 0x010fc60000000000 */
[C---:B------:R-:W-:Y:S01]  /*08d0*/  IMAD R27, R0.reuse, 0x8, R34 ;  /* 0x00000008001b7824 */ /* 0x040fe200078e0222 */
[----:B------:R0:W-:Y:S04]  /*08e0*/  STS.64 [R34], R24 ;  /* 0x0000001822007388 */ /* 0x0001e80000000a00 */
[----:B------:R1:W-:Y:S01]  /*08f0*/  STS.64 [R27], R18 ;  /* 0x000000121b007388 */ /* 0x0003e20000000a00 */
[----:B------:R-:W-:Y:S01]  /*0900*/  DMUL R20, R16, R20 ;  /* 0x0000001410147228 */ /* 0x000fe20000000000 */
[----:B0-----:R-:W-:Y:S01]  /*0910*/  IMAD.WIDE R24, R37, 0x8, R22 ;  /* 0x0000000825187825 */ /* 0x001fe200078e0216 */
[----:B------:R-:W-:-:S04]  /*0920*/  LEA R34, R0, R27, 0x3 ;  /* 0x0000001b00227211 */ /* 0x000fc800078e18ff */
[----:B-1----:R-:W2:Y:S01]  /*0930*/  LDG.E.64 R26, desc[UR6][R24.64] ;  /* 0x00000006181a7981 */ /* 0x002ea2000c1e1b00 */
[----:B------:R-:W-:-:S03]  /*0940*/  IMAD.WIDE R36, R35, 0x8, R24 ;  /* 0x0000000823247825 */ /* 0x000fc600078e0218 */
[----:B------:R0:W-:Y:S04]  /*0950*/  STS.64 [R34], R20 ;  /* 0x0000001422007388 */ /* 0x0001e80000000a00 */
[----:B------:R1:W3:Y:S02]  /*0960*/  LDG.E.64 R24, desc[UR6][R36.64] ;  /* 0x0000000624187981 */ /* 0x0002e4000c1e1b00 */
[----:B-1----:R-:W-:-:S05]  /*0970*/  IMAD.WIDE R36, R35, 0x8, R36 ;  /* 0x0000000823247825 */ /* 0x002fca00078e0224 */
[----:B0-----:R0:W4:Y:S01]  /*0980*/  LDG.E.64 R20, desc[UR6][R36.64] ;  /* 0x0000000624147981 */ /* 0x001122000c1e1b00 */
[----:B------:R-:W-:-:S06]  /*0990*/  IMAD.WIDE R18, R35, 0x8, R36 ;  /* 0x0000000823127825 */ /* 0x000fcc00078e0224 */
[----:B------:R-:W4:Y:S01]  /*09a0*/  LDG.E.64 R18, desc[UR6][R18.64] ;  /* 0x0000000612127981 */ /* 0x000f22000c1e1b00 */
[----:B------:R-:W-:-:S04]  /*09b0*/  IMAD.IADD R32, R32, 0x1, -R5 ;  /* 0x0000000120207824 */ /* 0x000fc800078e0a05 */
[----:B------:R-:W-:-:S05]  /*09c0*/  IMAD R32, R0, R32, RZ ;  /* 0x0000002000207224 */ /* 0x000fca00078e02ff */
[----:B------:R-:W-:-:S05]  /*09d0*/  LEA R32, R32, R11, 0x3 ;  /* 0x0000000b20207211 */ /* 0x000fca00078e18ff */
[----:B------:R-:W-:Y:S01]  /*09e0*/  IMAD R34, R0, 0x8, R32 ;  /* 0x0000000800227824 */ /* 0x000fe200078e0220 */
[----:B--2---:R-:W-:-:S07]  /*09f0*/  DMUL R26, R16, R26 ;  /* 0x0000001a101a7228 */ /* 0x004fce0000000000 */
[----:B------:R1:W-:Y:S01]  /*0a00*/  STS.64 [R32], R26 ;  /* 0x0000001a20007388 */ /* 0x0003e20000000a00 */
[----:B---3--:R-:W-:-:S07]  /*0a10*/  DMUL R24, R16, R24 ;  /* 0x0000001810187228 */ /* 0x008fce0000000000 */
[----:B------:R2:W-:Y:S01]  /*0a20*/  STS.64 [R34], R24 ;  /* 0x0000001822007388 */ /* 0x0005e20000000a00 */
[----:B-1----:R-:W-:-:S05]  /*0a30*/  IADD3 R32, PT, PT, R33, 0x8, RZ ;  /* 0x0000000821207810 */ /* 0x002fca0007ffe0ff */
[----:B0-----:R-:W-:Y:S01]  /*0a40*/  IMAD R37, R32, R35, R2 ;  /* 0x0000002320257224 */ /* 0x001fe200078e0202 */
[C---:B----4-:R-:W-:Y:S01]  /*0a50*/  DMUL R20, R16.reuse, R20 ;  /* 0x0000001410147228 */ /* 0x050fe20000000000 */
[----:B--2---:R-:W-:Y:S02]  /*0a60*/  IMAD R34, R0, 0x8, R34 ;  /* 0x0000000800227824 */ /* 0x004fe400078e0222 */
[----:B------:R-:W-:Y:S01]  /*0a70*/  IMAD.WIDE R24, R37, 0x8, R22 ;  /* 0x0000000825187825 */ /* 0x000fe200078e0216 */
[----:B------:R-:W-:-:S03]  /*0a80*/  DMUL R18, R16, R18 ;  /* 0x0000001210127228 */ /* 0x000fc60000000000 */
[----:B------:R0:W-:Y:S01]  /*0a90*/  STS.64 [R34], R20 ;  /* 0x0000001422007388 */ /* 0x0001e20000000a00 */
[----:B------:R-:W-:-:S03]  /*0aa0*/  IMAD.WIDE R36, R35, 0x8, R24 ;  /* 0x0000000823247825 */ /* 0x000fc600078e0218 */
[----:B0-----:R-:W2:Y:S01]  /*0ab0*/  LDG.E.64 R20, desc[UR6][R24.64] ;  /* 0x0000000618147981 */ /* 0x001ea2000c1e1b00 */
[----:B------:R-:W-:-:S03]  /*0ac0*/  LEA R34, R0, R34, 0x3 ;  /* 0x0000002200227211 */ /* 0x000fc600078e18ff */
[----:B------:R0:W3:Y:S04]  /*0ad0*/  LDG.E.64 R24, desc[UR6][R36.64] ;  /* 0x0000000624187981 */ /* 0x0000e8000c1e1b00 */
[----:B------:R1:W-:Y:S01]  /*0ae0*/  STS.64 [R34], R18 ;  /* 0x0000001222007388 */ /* 0x0003e20000000a00 */
[----:B0-----:R-:W-:-:S05]  /*0af0*/  IMAD.WIDE R36, R35, 0x8, R36 ;  /* 0x0000000823247825 */ /* 0x001fca00078e0224 */
[----:B-1----:R-:W4:Y:S01]  /*0b00*/  LDG.E.64 R18, desc[UR6][R36.64] ;  /* 0x0000000624127981 */ /* 0x002f22000c1e1b00 */
[----:B------:R-:W-:-:S04]  /*0b10*/  IMAD.IADD R32, R32, 0x1, -R5 ;  /* 0x0000000120207824 */ /* 0x000fc800078e0a05 */
[----:B------:R-:W-:-:S05]  /*0b20*/  IMAD R32, R0, R32, RZ ;  /* 0x0000002000207224 */ /* 0x000fca00078e02ff */
[----:B------:R-:W-:Y:S01]  /*0b30*/  LEA R32, R32, R11, 0x3 ;  /* 0x0000000b20207211 */ /* 0x000fe200078e18ff */
[----:B------:R-:W-:-:S06]  /*0b40*/  IMAD.WIDE R26, R35, 0x8, R36 ;  /* 0x00000008231a7825 */ /* 0x000fcc00078e0224 */
[----:B------:R-:W4:Y:S01]  /*0b50*/  LDG.E.64 R26, desc[UR6][R26.64] ;  /* 0x000000061a1a7981 */ /* 0x000f22000c1e1b00 */
[----:B--2---:R-:W-:-:S07]  /*0b60*/  DMUL R20, R16, R20 ;  /* 0x0000001410147228 */ /* 0x004fce0000000000 */
[----:B------:R3:W-:Y:S02]  /*0b70*/  STS.64 [R32], R20 ;  /* 0x0000001420007388 */ /* 0x0007e40000000a00 */
[----:B---3--:R-:W-:Y:S01]  /*0b80*/  DMUL R20, R16, R24 ;  /* 0x0000001810147228 */ /* 0x008fe20000000000 */
[----:B------:R-:W-:Y:S01]  /*0b90*/  IADD3 R24, PT, PT, R33, 0xc, RZ ;  /* 0x0000000c21187810 */ /* 0x000fe20007ffe0ff */
[----:B------:R-:W-:-:S04]  /*0ba0*/  IMAD R25, R0, 0x8, R32 ;  /* 0x0000000800197824 */ /* 0x000fc800078e0220 */
[----:B------:R-:W-:Y:S01]  /*0bb0*/  IMAD R34, R24, R35, R2 ;  /* 0x0000002318227224 */ /* 0x000fe200078e0202 */
[----:B------:R0:W-:Y:S01]  /*0bc0*/  STS.64 [R25], R20 ;  /* 0x0000001419007388 */ /* 0x0001e20000000a00 */
[----:B----4-:R-:W-:Y:S02]  /*0bd0*/  DMUL R36, R16, R18 ;  /* 0x0000001210247228 */ /* 0x010fe40000000000 */
[----:B0-----:R-:W-:-:S04]  /*0be0*/  IMAD.WIDE R20, R34, 0x8, R22 ;  /* 0x0000000822147825 */ /* 0x001fc800078e0216 */
[C---:B------:R-:W-:Y:S02]  /*0bf0*/  IMAD.WIDE R18, R35.reuse, 0x8, R20 ;  /* 0x0000000823127825 */ /* 0x040fe400078e0214 */
[----:B------:R-:W2:Y:S02]  /*0c00*/  LDG.E.64 R20, desc[UR6][R20.64] ;  /* 0x0000000614147981 */ /* 0x000ea4000c1e1b00 */
[C---:B------:R-:W-:Y:S02]  /*0c10*/  IMAD.WIDE R22, R35.reuse, 0x8, R18 ;  /* 0x0000000823167825 */ /* 0x040fe400078e0212 */
[----:B------:R-:W3:Y:S02]  /*0c20*/  LDG.E.64 R18, desc[UR6][R18.64] ;  /* 0x0000000612127981 */ /* 0x000ee4000c1e1b00 */
[----:B------:R-:W-:Y:S02]  /*0c30*/  IMAD.WIDE R34, R35, 0x8, R22 ;  /* 0x0000000823227825 */ /* 0x000fe400078e0216 */
[----:B------:R-:W4:Y:S04]  /*0c40*/  LDG.E.64 R22, desc[UR6][R22.64] ;  /* 0x0000000616167981 */ /* 0x000f28000c1e1b00 */
[----:B------:R-:W4:Y:S01]  /*0c50*/  LDG.E.64 R34, desc[UR6][R34.64] ;  /* 0x0000000622227981 */ /* 0x000f22000c1e1b00 */
[----:B------:R-:W-:-:S05]  /*0c60*/  IMAD R25, R0, 0x8, R25 ;  /* 0x0000000800197824 */ /* 0x000fca00078e0219 */
[----:B------:R0:W-:Y:S01]  /*0c70*/  STS.64 [R25], R36 ;  /* 0x0000002419007388 */ /* 0x0001e20000000a00 */
[----:B------:R-:W-:Y:S01]  /*0c80*/  LEA R32, R0, R25, 0x3 ;  /* 0x0000001900207211 */ /* 0x000fe200078e18ff */
[----:B------:R-:W-:Y:S01]  /*0c90*/  DMUL R26, R16, R26 ;  /* 0x0000001a101a7228 */ /* 0x000fe20000000000 */
[----:B0-----:R-:W-:-:S05]  /*0ca0*/  IADD3 R25, PT, PT, -R5, R24, RZ ;  /* 0x0000001805197210 */ /* 0x001fca0007ffe1ff */
[----:B------:R-:W-:-:S04]  /*0cb0*/  IMAD R24, R0, R25, RZ ;  /* 0x0000001900187224 */ /* 0x000fc800078e02ff */
[----:B------:R-:W-:Y:S01]  /*0cc0*/  IMAD R36, R24, 0x8, R11 ;  /* 0x0000000818247824 */ /* 0x000fe200078e020b */
[----:B------:R0:W-:Y:S04]  /*0cd0*/  STS.64 [R32], R26 ;  /* 0x0000001a20007388 */ /* 0x0001e80000000a00 */
[----:B------:R-:W-:-:S04]  /*0ce0*/  LEA R37, R0, R36, 0x3 ;  /* 0x0000002400257211 */ /* 0x000fc800078e18ff */
[----:B0-----:R-:W-:Y:S02]  /*0cf0*/  LEA R27, R0, R37, 0x3 ;  /* 0x00000025001b7211 */ /* 0x001fe400078e18ff */
[----:B------:R-:W-:-:S04]  /*0d00*/  IADD3 R33, PT, PT, R33, 0x10, RZ ;  /* 0x0000001021217810 */ /* 0x000fc80007ffe0ff */
[----:B------:R-:W-:Y:S01]  /*0d10*/  ISETP.GE.AND P1, PT, R33, R31, PT ;  /* 0x0000001f2100720c */ /* 0x000fe20003f26270 */
[C---:B--2---:R-:W-:Y:S02]  /*0d20*/  DMUL R20, R16.reuse, R20 ;  /* 0x0000001410147228 */ /* 0x044fe40000000000 */
[----:B---3--:R-:W-:-:S05]  /*0d30*/  DMUL R24, R16, R18 ;  /* 0x0000001210187228 */ /* 0x008fca0000000000 */
[----:B------:R0:W-:Y:S01]  /*0d40*/  STS.64 [R36], R20 ;  /* 0x0000001424007388 */ /* 0x0001e20000000a00 */
[C---:B----4-:R-:W-:Y:S02]  /*0d50*/  DMUL R18, R16.reuse, R22 ;  /* 0x0000001610127228 */ /* 0x050fe40000000000 */
[----:B------:R-:W-:Y:S01]  /*0d60*/  DMUL R22, R16, R34 ;  /* 0x0000002210167228 */ /* 0x000fe20000000000 */
[----:B------:R-:W-:Y:S01]  /*0d70*/  IMAD R35, R0, 0x8, R27 ;  /* 0x0000000800237824 */ /* 0x000fe200078e021b */
[----:B------:R0:W-:Y:S04]  /*0d80*/  STS.64 [R37], R24 ;  /* 0x0000001825007388 */ /* 0x0001e80000000a00 */
[----:B------:R0:W-:Y:S04]  /*0d90*/  STS.64 [R27], R18 ;  /* 0x000000121b007388 */ /* 0x0001e80000000a00 */
[----:B------:R0:W-:Y:S01]  /*0da0*/  STS.64 [R35], R22 ;  /* 0x0000001623007388 */ /* 0x0001e20000000a00 */
[----:B------:R-:W-:Y:S05]  /*0db0*/  @!P1 BRA `(.L_x_23) ;  /* 0xfffffff800709947 */ /* 0x000fea000383ffff */
.L_x_22:
[----:B0-----:R-:W-:-:S04]  /*0dc0*/  IADD3 R18, PT, PT, R8, -R33, RZ ;  /* 0x8000002108127210 */ /* 0x001fc80007ffe0ff */
[----:B------:R-:W-:-:S13]  /*0dd0*/  ISETP.GT.AND P1, PT, R18, 0x4, PT ;  /* 0x000000041200780c */ /* 0x000fda0003f24270 */
[----:B------:R-:W-:Y:S05]  /*0de0*/  @!P1 BRA `(.L_x_24) ;  /* 0x0000000000cc9947 */ /* 0x000fea0003800000 */
[----:B------:R-:W0:Y:S08]  /*0df0*/  LDC R27, c[0x0][0x398] ;  /* 0x0000e600ff1b7b82 */ /* 0x000e300000000800 */
        /* <DEDUP_REMOVED lines=8> */
[----:B------:R-:W-:-:S04]  /*0e80*/  IMAD.IADD R31, R33, 0x1, -R5 ;  /* 0x00000001211f7824 */ /* 0x000fc800078e0a05 */
[----:B------:R-:W-:-:S05]  /*0e90*/  IMAD R26, R0, R31, RZ ;  /* 0x0000001f001a7224 */ /* 0x000fca00078e02ff */
[----:B------:R-:W-:Y:S02]  /*0ea0*/  LEA R37, R26, R11, 0x3 ;  /* 0x0000000b1a257211 */ /* 0x000fe400078e18ff */
[----:B------:R-:W-:-:S03]  /*0eb0*/  IADD3 R26, PT, PT, R33, 0x4, RZ ;  /* 0x00000004211a7810 */ /* 0x000fc60007ffe0ff */
[----:B------:R-:W-:Y:S02]  /*0ec0*/  IMAD R31, R0, 0x8, R37 ;  /* 0x00000008001f7824 */ /* 0x000fe400078e0225 */
[----:B------:R-:W-:-:S04]  /*0ed0*/  IMAD R32, R26, R27, R2 ;  /* 0x0000001b1a207224 */ /* 0x000fc800078e0202 */
[----:B------:R-:W-:Y:S01]  /*0ee0*/  IMAD.WIDE R18, R32, 0x8, R18 ;  /* 0x0000000820127825 */ /* 0x000fe200078e0212 */
[----:B------:R-:W-:Y:S01]  /*0ef0*/  LEA R32, R0, R31, 0x3 ;  /* 0x0000001f00207211 */ /* 0x000fe200078e18ff */
[C---:B--2--5:R-:W-:Y:S02]  /*0f00*/  DMUL R20, R16.reuse, R20 ;  /* 0x0000001410147228 */ /* 0x064fe40000000000 */
[----:B---3--:R-:W-:-:S05]  /*0f10*/  DMUL R24, R16, R24 ;  /* 0x0000001810187228 */ /* 0x008fca0000000000 */
[----:B------:R1:W-:Y:S02]  /*0f20*/  STS.64 [R37], R20 ;  /* 0x0000001425007388 */ /* 0x0003e40000000a00 */
[----:B-1----:R-:W-:-:S04]  /*0f30*/  IMAD.WIDE R20, R27, 0x8, R34 ;  /* 0x000000081b147825 */ /* 0x002fc800078e0222 */
[C---:B0-----:R-:W-:Y:S01]  /*0f40*/  IMAD.WIDE R34, R27.reuse, 0x8, R18 ;  /* 0x000000081b227825 */ /* 0x041fe200078e0212 */
[----:B----4-:R-:W-:Y:S01]  /*0f50*/  DMUL R22, R16, R22 ;  /* 0x0000001610167228 */ /* 0x010fe20000000000 */
[----:B------:R-:W-:Y:S02]  /*0f60*/  STS.64 [R31], R24 ;  /* 0x000000181f007388 */ /* 0x000fe40000000a00 */
[C---:B------:R-:W-:Y:S02]  /*0f70*/  IMAD.WIDE R36, R27.reuse, 0x8, R34 ;  /* 0x000000081b247825 */ /* 0x040fe400078e0222 */
[----:B------:R-:W2:Y:S04]  /*0f80*/  LDG.E.64 R20, desc[UR6][R20.64] ;  /* 0x0000000614147981 */ /* 0x000ea8000c1e1b00 */
[----:B------:R0:W-:Y:S04]  /*0f90*/  STS.64 [R32], R22 ;  /* 0x0000001620007388 */ /* 0x0001e80000000a00 */
[----:B------:R-:W3:Y:S04]  /*0fa0*/  LDG.E.64 R18, desc[UR6][R18.64] ;  /* 0x0000000612127981 */ /* 0x000ee8000c1e1b00 */
[----:B------:R-:W4:Y:S01]  /*0fb0*/  LDG.E.64 R34, desc[UR6][R34.64] ;  /* 0x0000000622227981 */ /* 0x000f22000c1e1b00 */
[----:B0-----:R-:W-:-:S03]  /*0fc0*/  IMAD.WIDE R22, R27, 0x8, R36 ;  /* 0x000000081b167825 */ /* 0x001fc600078e0224 */
[----:B------:R-:W4:Y:S04]  /*0fd0*/  LDG.E.64 R36, desc[UR6][R36.64] ;  /* 0x0000000624247981 */ /* 0x000f28000c1e1b00 */
[----:B------:R-:W4:Y:S01]  /*0fe0*/  LDG.E.64 R22, desc[UR6][R22.64] ;  /* 0x0000000616167981 */ /* 0x000f22000c1e1b00 */
[----:B------:R-:W-:-:S04]  /*0ff0*/  IMAD.IADD R25, R26, 0x1, -R5 ;  /* 0x000000011a197824 */ /* 0x000fc800078e0a05 */
[----:B------:R-:W-:-:S05]  /*1000*/  IMAD R24, R0, R25, RZ ;  /* 0x0000001900187224 */ /* 0x000fca00078e02ff */
[----:B------:R-:W-:-:S04]  /*1010*/  LEA R31, R24, R11, 0x3 ;  /* 0x0000000b181f7211 */ /* 0x000fc800078e18ff */
[C---:B------:R-:W-:Y:S02]  /*1020*/  LEA R25, R0.reuse, R31, 0x3 ;  /* 0x0000001f00197211 */ /* 0x040fe400078e18ff */
[----:B------:R-:W-:-:S03]  /*1030*/  LEA R27, R0, R32, 0x3 ;  /* 0x00000020001b7211 */ /* 0x000fc600078e18ff */
[----:B------:R-:W-:-:S05]  /*1040*/  IMAD R24, R0, 0x8, R25 ;  /* 0x0000000800187824 */ /* 0x000fca00078e0219 */
[----:B------:R-:W-:Y:S02]  /*1050*/  LEA R26, R0, R24, 0x3 ;  /* 0x00000018001a7211 */ /* 0x000fe400078e18ff */
[----:B------:R-:W-:Y:S02]  /*1060*/  PLOP3.LUT P0, PT, PT, PT, PT, 0x8, 0x80 ;  /* 0x000000000080781c */ /* 0x000fe40003f0e170 */
[----:B------:R-:W-:Y:S01]  /*1070*/  IADD3 R33, PT, PT, R33, 0x8, RZ ;  /* 0x0000000821217810 */ /* 0x000fe20007ffe0ff */
[C---:B--2---:R-:W-:Y:S02]  /*1080*/  DMUL R20, R16.reuse, R20 ;  /* 0x0000001410147228 */ /* 0x044fe40000000000 */
[C---:B---3--:R-:W-:Y:S02]  /*1090*/  DMUL R18, R16.reuse, R18 ;  /* 0x0000001210127228 */ /* 0x048fe40000000000 */
[----:B----4-:R-:W-:-:S03]  /*10a0*/  DMUL R34, R16, R34 ;  /* 0x0000002210227228 */ /* 0x010fc60000000000 */
[----:B------:R0:W-:Y:S01]  /*10b0*/  STS.64 [R27], R20 ;  /* 0x000000141b007388 */ /* 0x0001e20000000a00 */
[C---:B------:R-:W-:Y:S02]  /*10c0*/  DMUL R36, R16.reuse, R36 ;  /* 0x0000002410247228 */ /* 0x040fe40000000000 */
[----:B------:R-:W-:Y:S01]  /*10d0*/  DMUL R22, R16, R22 ;  /* 0x0000001610167228 */ /* 0x000fe20000000000 */
[----:B------:R0:W-:Y:S04]  /*10e0*/  STS.64 [R31], R18 ;  /* 0x000000121f007388 */ /* 0x0001e80000000a00 */
[----:B------:R0:W-:Y:S04]  /*10f0*/  STS.64 [R25], R34 ;  /* 0x0000002219007388 */ /* 0x0001e80000000a00 */
[----:B------:R0:W-:Y:S04]  /*1100*/  STS.64 [R24], R36 ;  /* 0x0000002418007388 */ /* 0x0001e80000000a00 */
[----:B------:R0:W-:Y:S02]  /*1110*/  STS.64 [R26], R22 ;  /* 0x000000161a007388 */ /* 0x0001e40000000a00 */
.L_x_24:
[----:B------:R-:W-:-:S13]  /*1120*/  ISETP.LT.OR P0, PT, R33, R8, P0 ;  /* 0x000000082100720c */ /* 0x000fda0000701670 */
[----:B------:R-:W-:Y:S05]  /*1130*/  @!P0 BRA `(.L_x_20) ;  /* 0x0000000000648947 */ /* 0x000fea0003800000 */
[----:B0-----:R-:W0:Y:S08]  /*1140*/  LDC R35, c[0x0][0x398] ;  /* 0x0000e600ff237b82 */ /* 0x001e300000000800 */
[----:B------:R-:W1:Y:S01]  /*1150*/  LDC.64 R24, c[0x0][0x380] ;  /* 0x0000e000ff187b82 */ /* 0x000e620000000a00 */
[----:B0-----:R-:W-:-:S04]  /*1160*/  IMAD R19, R33, R35, R2 ;  /* 0x0000002321137224 */ /* 0x001fc800078e0202 */
[----:B-1----:R-:W-:-:S04]  /*1170*/  IMAD.WIDE R24, R19, 0x8, R24 ;  /* 0x0000000813187825 */ /* 0x002fc800078e0218 */
[C---:B------:R-:W-:Y:S02]  /*1180*/  IMAD.WIDE R22, R35.reuse, 0x8, R24 ;  /* 0x0000000823167825 */ /* 0x040fe400078e0218 */
[----:B------:R-:W2:Y:S02]  /*1190*/  LDG.E.64 R24, desc[UR6][R24.64] ;  /* 0x0000000618187981 */ /* 0x000ea4000c1e1b00 */
[C---:B------:R-:W-:Y:S02]  /*11a0*/  IMAD.WIDE R36, R35.reuse, 0x8, R22 ;  /* 0x0000000823247825 */ /* 0x040fe400078e0216 */
[----:B------:R-:W3:Y:S02]  /*11b0*/  LDG.E.64 R22, desc[UR6][R22.64] ;  /* 0x0000000616167981 */ /* 0x000ee4000c1e1b00 */
[----:B------:R-:W-:Y:S02]  /*11c0*/  IMAD.WIDE R34, R35, 0x8, R36 ;  /* 0x0000000823227825 */ /* 0x000fe400078e0224 */
[----:B------:R-:W4:Y:S04]  /*11d0*/  LDG.E.64 R20, desc[UR6][R36.64] ;  /* 0x0000000624147981 */ /* 0x000f28000c1e1b00 */
[----:B------:R-:W4:Y:S01]  /*11e0*/  LDG.E.64 R18, desc[UR6][R34.64] ;  /* 0x0000000622127981 */ /* 0x000f22000c1e1b00 */
[----:B------:R-:W-:-:S04]  /*11f0*/  IMAD.IADD R27, R33, 0x1, -R5 ;  /* 0x00000001211b7824 */ /* 0x000fc800078e0a05 */
[----:B------:R-:W-:-:S05]  /*1200*/  IMAD R26, R0, R27, RZ ;  /* 0x0000001b001a7224 */ /* 0x000fca00078e02ff */
[----:B------:R-:W-:-:S04]  /*1210*/  LEA R27, R26, R11, 0x3 ;  /* 0x0000000b1a1b7211 */ /* 0x000fc800078e18ff */
[----:B------:R-:W-:-:S05]  /*1220*/  LEA R31, R0, R27, 0x3 ;  /* 0x0000001b001f7211 */ /* 0x000fca00078e18ff */
[C---:B------:R-:W-:Y:S01]  /*1230*/  IMAD R33, R0.reuse, 0x8, R31 ;  /* 0x0000000800217824 */ /* 0x040fe200078e021f */
[C---:B--2--5:R-:W-:Y:S02]  /*1240*/  DMUL R24, R16.reuse, R24 ;  /* 0x0000001810187228 */ /* 0x064fe40000000000 */
[C---:B---3--:R-:W-:Y:S02]  /*1250*/  DMUL R22, R16.reuse, R22 ;  /* 0x0000001610167228 */ /* 0x048fe40000000000 */
[C---:B----4-:R-:W-:Y:S02]  /*1260*/  DMUL R20, R16.reuse, R20 ;  /* 0x0000001410147228 */ /* 0x050fe40000000000 */
[----:B------:R-:W-:Y:S01]  /*1270*/  DMUL R18, R16, R18 ;  /* 0x0000001210127228 */ /* 0x000fe20000000000 */
[----:B------:R-:W-:Y:S01]  /*1280*/  LEA R17, R0, R33, 0x3 ;  /* 0x0000002100117211 */ /* 0x000fe200078e18ff */
[----:B------:R2:W-:Y:S04]  /*1290*/  STS.64 [R27], R24 ;  /* 0x000000181b007388 */ /* 0x0005e80000000a00 */
[----:B------:R2:W-:Y:S04]  /*12a0*/  STS.64 [R31], R22 ;  /* 0x000000161f007388 */ /* 0x0005e80000000a00 */
[----:B------:R2:W-:Y:S04]  /*12b0*/  STS.64 [R33], R20 ;  /* 0x0000001421007388 */ /* 0x0005e80000000a00 */
[----:B------:R2:W-:Y:S02]  /*12c0*/  STS.64 [R17], R18 ;  /* 0x0000001211007388 */ /* 0x0005e40000000a00 */
.L_x_20:
[----:B------:R-:W-:Y:S01]  /*12d0*/  BAR.SYNC.DEFER_BLOCKING 0x0 ;  /* 0x0000000000007b1d */ /* 0x000fe20000010000 */
[----:B------:R-:W-:Y:S02]  /*12e0*/  ISETP.GE.U32.AND P0, PT, R0, 0x10, PT ;  /* 0x000000100000780c */ /* 0x000fe40003f06070 */
[----:B--2--5:R-:W-:Y:S02]  /*12f0*/  CS2R R16, SRZ ;  /* 0x0000000000107805 */ /* 0x024fe4000001ff00 */
[----:B0-----:R-:W-:-:S09]  /*1300*/  MOV R31, RZ ;  /* 0x000000ff001f7202 */ /* 0x001fd20000000f00 */
[----:B------:R-:W-:Y:S05]  /*1310*/  @!P0 BRA `(.L_x_25) ;  /* 0x0000000000ac8947 */ /* 0x000fea0003800000 */
[----:B------:R-:W0:Y:S01]  /*1320*/  S2UR UR5, SR_CgaCtaId ;  /* 0x00000000000579c3 */ /* 0x000e220000008800 */
[----:B------:R-:W-:Y:S01]  /*1330*/  UMOV UR4, 0x400 ;  /* 0x0000040000047882 */ /* 0x000fe20000000000 */
[----:B------:R-:W-:Y:S02]  /*1340*/  LOP3.LUT R31, R0, 0x3ffff0, RZ, 0xc0, !PT ;  /* 0x003ffff0001f7812 */ /* 0x000fe400078ec0ff */
[----:B------:R-:W-:Y:S01]  /*1350*/  CS2R R16, SRZ ;  /* 0x0000000000107805 */ /* 0x000fe2000001ff00 */
[----:B0-----:R-:W-:-:S03]  /*1360*/  ULEA UR5, UR5, UR4, 0x18 ;  /* 0x0000000405057291 */ /* 0x001fc6000f8ec0ff */
[----:B------:R-:W-:-:S09]  /*1370*/  UMOV UR4, URZ ;  /* 0x000000ff00047c82 */ /* 0x000fd20008000000 */
.L_x_26:
[----:B------:R-:W-:Y:S01]  /*1380*/  VIADD R32, R6, UR4 ;  /* 0x0000000406207c36 */ /* 0x000fe20008000000 */
[----:B------:R-:W-:-:S04]  /*1390*/  UIADD3 UR4, UPT, UPT, UR4, 0x10, URZ ;  /* 0x0000001004047890 */ /* 0x000fc8000fffe0ff */
[----:B------:R-:W-:Y:S02]  /*13a0*/  LEA R32, R32, UR5, 0x3 ;  /* 0x0000000520207c11 */ /* 0x000fe4000f8e18ff */
[----:B------:R-:W-:-:S03]  /*13b0*/  ISETP.NE.AND P0, PT, R31, UR4, PT ;  /* 0x000000041f007c0c */ /* 0x000fc6000bf05270 */
[----:B------:R-:W0:Y:S04]  /*13c0*/  LDS.64 R22, [R32] ;  /* 0x0000000020167984 */ /* 0x000e280000000a00 */
[----:B-1----:R-:W1:Y:S04]  /*13d0*/  LDS.64 R20, [R32+0x8] ;  /* 0x0000080020147984 */ /* 0x002e680000000a00 */
[----:B------:R-:W2:Y:S04]  /*13e0*/  LDS.64 R18, [R32+0x10] ;  /* 0x0000100020127984 */ /* 0x000ea80000000a00 */
[----:B------:R-:W3:Y:S04]  /*13f0*/  LDS.64 R26, [R32+0x18] ;  /* 0x00001800201a7984 */ /* 0x000ee80000000a00 */
[----:B------:R-:W4:Y:S01]  /*1400*/  LDS.64 R24, [R32+0x20] ;  /* 0x0000200020187984 */ /* 0x000f220000000a00 */
[----:B0-----:R-:W-:-:S03]  /*1410*/  DADD R16, R22, R16 ;  /* 0x0000000016107229 */ /* 0x001fc60000000010 */
[----:B------:R-:W0:Y:S05]  /*1420*/  LDS.64 R22, [R32+0x28] ;  /* 0x0000280020167984 */ /* 0x000e2a0000000a00 */
[----:B-1----:R-:W-:Y:S01]  /*1430*/  DADD R16, R16, R20 ;  /* 0x0000000010107229 */ /* 0x002fe20000000014 */
[----:B------:R-:W1:Y:S07]  /*1440*/  LDS.64 R20, [R32+0x30] ;  /* 0x0000300020147984 */ /* 0x000e6e0000000a00 */
[----:B--2---:R-:W-:-:S02]  /*1450*/  DADD R18, R16, R18 ;  /* 0x0000000010127229 */ /* 0x004fc40000000012 */
[----:B------:R-:W2:Y:S06]  /*1460*/  LDS.64 R16, [R32+0x38] ;  /* 0x0000380020107984 */ /* 0x000eac0000000a00 */
[----:B---3--:R-:W-:Y:S02]  /*1470*/  DADD R26, R18, R26 ;  /* 0x00000000121a7229 */ /* 0x008fe4000000001a */
[----:B------:R-:W3:Y:S06]  /*1480*/  LDS.64 R18, [R32+0x40] ;  /* 0x0000400020127984 */ /* 0x000eec0000000a00 */
[----:B----4-:R-:W-:-:S02]  /*1490*/  DADD R24, R26, R24 ;  /* 0x000000001a187229 */ /* 0x010fc40000000018 */
[----:B------:R-:W4:Y:S06]  /*14a0*/  LDS.64 R26, [R32+0x48] ;  /* 0x00004800201a7984 */ /* 0x000f2c0000000a00 */
[----:B0-----:R-:W-:Y:S02]  /*14b0*/  DADD R22, R24, R22 ;  /* 0x0000000018167229 */ /* 0x001fe40000000016 */
[----:B------:R-:W0:Y:S06]  /*14c0*/  LDS.64 R24, [R32+0x50] ;  /* 0x0000500020187984 */ /* 0x000e2c0000000a00 */
[----:B-1----:R-:W-:-:S02]  /*14d0*/  DADD R20, R22, R20 ;  /* 0x0000000016147229 */ /* 0x002fc40000000014 */
[----:B------:R-:W1:Y:S06]  /*14e0*/  LDS.64 R22, [R32+0x58] ;  /* 0x0000580020167984 */ /* 0x000e6c0000000a00 */
[----:B--2---:R-:W-:Y:S02]  /*14f0*/  DADD R16, R20, R16 ;  /* 0x0000000014107229 */ /* 0x004fe40000000010 */
[----:B------:R-:W2:Y:S06]  /*1500*/  LDS.64 R20, [R32+0x60] ;  /* 0x0000600020147984 */ /* 0x000eac0000000a00 */
[----:B---3--:R-:W-:-:S02]  /*1510*/  DADD R18, R16, R18 ;  /* 0x0000000010127229 */ /* 0x008fc40000000012 */
[----:B------:R-:W3:Y:S06]  /*1520*/  LDS.64 R16, [R32+0x68] ;  /* 0x0000680020107984 */ /* 0x000eec0000000a00 */
[----:B----4-:R-:W-:Y:S02]  /*1530*/  DADD R26, R18, R26 ;  /* 0x00000000121a7229 */ /* 0x010fe4000000001a */
[----:B------:R-:W4:Y:S06]  /*1540*/  LDS.64 R18, [R32+0x70] ;  /* 0x0000700020127984 */ /* 0x000f2c0000000a00 */
[----:B0-----:R-:W-:-:S02]  /*1550*/  DADD R24, R26, R24 ;  /* 0x000000001a187229 */ /* 0x001fc40000000018 */
[----:B------:R-:W0:Y:S06]  /*1560*/  LDS.64 R26, [R32+0x78] ;  /* 0x00007800201a7984 */ /* 0x000e2c0000000a00 */
[----:B-1----:R-:W-:-:S08]  /*1570*/  DADD R22, R24, R22 ;  /* 0x0000000018167229 */ /* 0x002fd00000000016 */
[----:B--2---:R-:W-:-:S08]  /*1580*/  DADD R20, R22, R20 ;  /* 0x0000000016147229 */ /* 0x004fd00000000014 */
[----:B---3--:R-:W-:-:S08]  /*1590*/  DADD R16, R20, R16 ;  /* 0x0000000014107229 */ /* 0x008fd00000000010 */
[----:B----4-:R-:W-:-:S08]  /*15a0*/  DADD R16, R16, R18 ;  /* 0x0000000010107229 */ /* 0x010fd00000000012 */
[----:B0-----:R-:W-:Y:S01]  /*15b0*/  DADD R16, R16, R26 ;  /* 0x0000000010107229 */ /* 0x001fe2000000001a */
[----:B------:R-:W-:Y:S10]  /*15c0*/  @P0 BRA `(.L_x_26) ;  /* 0xfffffffc006c0947 */ /* 0x000ff4000383ffff */
.L_x_25:
[----:B------:R-:W-:-:S13]  /*15d0*/  ISETP.NE.AND P0, PT, R7, RZ, PT ;  /* 0x000000ff0700720c */ /* 0x000fda0003f05270 */
[----:B------:R-:W-:Y:S05]  /*15e0*/  @!P0 BRA `(.L_x_27) ;  /* 0x0000000000f08947 */ /* 0x000fea0003800000 */
[----:B-1----:R-:W-:Y:S02]  /*15f0*/  IADD3 R18, PT, PT, R7, -0x1, RZ ;  /* 0xffffffff07127810 */ /* 0x002fe40007ffe0ff */
[----:B------:R-:W-:Y:S02]  /*1600*/  ISETP.NE.AND P1, PT, R9, RZ, PT ;  /* 0x000000ff0900720c */ /* 0x000fe40003f25270 */
[----:B------:R-:W-:-:S13]  /*1610*/  ISETP.GE.U32.AND P0, PT, R18, 0x7, PT ;  /* 0x000000071200780c */ /* 0x000fda0003f06070 */
[----:B------:R-:W-:Y:S05]  /*1620*/  @!P0 BRA `(.L_x_28) ;  /* 0x0000000000588947 */ /* 0x000fea0003800000 */
[----:B------:R-:W0:Y:S01]  /*1630*/  S2UR UR5, SR_CgaCtaId ;  /* 0x00000000000579c3 */ /* 0x000e220000008800 */
[----:B------:R-:W-:Y:S01]  /*1640*/  UMOV UR4, 0x400 ;  /* 0x0000040000047882 */ /* 0x000fe20000000000 */
[----:B------:R-:W-:Y:S01]  /*1650*/  IADD3 R32, PT, PT, R6, R31, RZ ;  /* 0x0000001f06207210 */ /* 0x000fe20007ffe0ff */
[----:B------:R-:W-:Y:S01]  /*1660*/  VIADD R31, R31, 0x8 ;  /* 0x000000081f1f7836 */ /* 0x000fe20000000000 */
[----:B0-----:R-:W-:-:S06]  /*1670*/  ULEA UR4, UR5, UR4, 0x18 ;  /* 0x0000000405047291 */ /* 0x001fcc000f8ec0ff */
[----:B------:R-:W-:-:S05]  /*1680*/  LEA R32, R32, UR4, 0x3 ;  /* 0x0000000420207c11 */ /* 0x000fca000f8e18ff */
[----:B------:R-:W0:Y:S04]  /*1690*/  LDS.64 R18, [R32] ;  /* 0x0000000020127984 */ /* 0x000e280000000a00 */
[----:B------:R-:W1:Y:S04]  /*16a0*/  LDS.64 R26, [R32+0x8] ;  /* 0x00000800201a7984 */ /* 0x000e680000000a00 */
[----:B------:R-:W2:Y:S04]  /*16b0*/  LDS.64 R24, [R32+0x10] ;  /* 0x0000100020187984 */ /* 0x000ea80000000a00 */
[----:B------:R-:W3:Y:S04]  /*16c0*/  LDS.64 R22, [R32+0x18] ;  /* 0x0000180020167984 */ /* 0x000ee80000000a00 */
[----:B------:R-:W4:Y:S01]  /*16d0*/  LDS.64 R20, [R32+0x20] ;  /* 0x0000200020147984 */ /* 0x000f220000000a00 */
[----:B0-----:R-:W-:-:S03]  /*16e0*/  DADD R18, R16, R18 ;  /* 0x0000000010127229 */ /* 0x001fc60000000012 */
[----:B------:R-:W0:Y:S05]  /*16f0*/  LDS.64 R16, [R32+0x28] ;  /* 0x0000280020107984 */ /* 0x000e2a0000000a00 */
[----:B-1----:R-:W-:Y:S02]  /*1700*/  DADD R26, R18, R26 ;  /* 0x00000000121a7229 */ /* 0x002fe4000000001a */
[----:B------:R-:W1:Y:S06]  /*1710*/  LDS.64 R18, [R32+0x30] ;  /* 0x0000300020127984 */ /* 0x000e6c0000000a00 */
[----:B--2---:R-:W-:-:S02]  /*1720*/  DADD R24, R26, R24 ;  /* 0x000000001a187229 */ /* 0x004fc40000000018 */
[----:B------:R-:W2:Y:S06]  /*1730*/  LDS.64 R26, [R32+0x38] ;  /* 0x00003800201a7984 */ /* 0x000eac0000000a00 */
[----:B---3--:R-:W-:-:S08]  /*1740*/  DADD R22, R24, R22 ;  /* 0x0000000018167229 */ /* 0x008fd00000000016 */
[----:B----4-:R-:W-:-:S08]  /*1750*/  DADD R20, R22, R20 ;  /* 0x0000000016147229 */ /* 0x010fd00000000014 */
[----:B0-----:R-:W-:-:S08]  /*1760*/  DADD R16, R20, R16 ;  /* 0x0000000014107229 */ /* 0x001fd00000000010 */
[----:B-1----:R-:W-:-:S08]  /*1770*/  DADD R16, R16, R18 ;  /* 0x0000000010107229 */ /* 0x002fd00000000012 */
[----:B--2---:R-:W-:-:S11]  /*1780*/  DADD R16, R16, R26 ;  /* 0x0000000010107229 */ /* 0x004fd6000000001a */
.L_x_28:
[----:B------:R-:W-:Y:S05]  /*1790*/  @!P1 BRA `(.L_x_27) ;  /* 0x0000000000849947 */ /* 0x000fea0003800000 */
[----:B------:R-:W-:Y:S02]  /*17a0*/  IADD3 R18, PT, PT, R9, -0x1, RZ ;  /* 0xffffffff09127810 */ /* 0x000fe40007ffe0ff */
        /* <DEDUP_REMOVED lines=12> */
[----:B------:R-:W3:Y:S01]  /*1870*/  LDS.64 R18, [R26+0x18] ;  /* 0x000018001a127984 */ /* 0x000ee20000000a00 */
[----:B0-----:R-:W-:-:S08]  /*1880*/  DADD R24, R16, R24 ;  /* 0x0000000010187229 */ /* 0x001fd00000000018 */
[----:B-1----:R-:W-:-:S08]  /*1890*/  DADD R22, R24, R22 ;  /* 0x0000000018167229 */ /* 0x002fd00000000016 */
[----:B--2---:R-:W-:-:S08]  /*18a0*/  DADD R20, R22, R20 ;  /* 0x0000000016147229 */ /* 0x004fd00000000014 */
[----:B---3--:R-:W-:-:S11]  /*18b0*/  DADD R16, R20, R18 ;  /* 0x0000000014107229 */ /* 0x008fd60000000012 */
.L_x_29:
[----:B------:R-:W-:Y:S05]  /*18c0*/  @!P1 BRA `(.L_x_27) ;  /* 0x0000000000389947 */ /* 0x000fea0003800000 */
[----:B------:R-:W0:Y:S01]  /*18d0*/  S2UR UR5, SR_CgaCtaId ;  /* 0x00000000000579c3 */ /* 0x000e220000008800 */
[----:B------:R-:W-:Y:S01]  /*18e0*/  UMOV UR4, 0x400 ;  /* 0x0000040000047882 */ /* 0x000fe20000000000 */
[----:B------:R-:W-:Y:S02]  /*18f0*/  IADD3 R31, PT, PT, R6, R31, RZ ;  /* 0x0000001f061f7210 */ /* 0x000fe40007ffe0ff */
[----:B------:R-:W-:Y:S01]  /*1900*/  ISETP.NE.AND P0, PT, R10, 0x1, PT ;  /* 0x000000010a00780c */ /* 0x000fe20003f05270 */
[----:B0-----:R-:W-:-:S06]  /*1910*/  ULEA UR4, UR5, UR4, 0x18 ;  /* 0x0000000405047291 */ /* 0x001fcc000f8ec0ff */
[----:B------:R-:W-:-:S05]  /*1920*/  LEA R31, R31, UR4, 0x3 ;  /* 0x000000041f1f7c11 */ /* 0x000fca000f8e18ff */
[----:B------:R-:W0:Y:S02]  /*1930*/  LDS.64 R18, [R31] ;  /* 0x000000001f127984 */ /* 0x000e240000000a00 */
[----:B0-----:R-:W-:Y:S01]  /*1940*/  DADD R16, R16, R18 ;  /* 0x0000000010107229 */ /* 0x001fe20000000012 */
[----:B------:R-:W-:Y:S10]  /*1950*/  @!P0 BRA `(.L_x_27) ;  /* 0x0000000000148947 */ /* 0x000ff40003800000 */
[----:B------:R-:W-:Y:S01]  /*1960*/  ISETP.NE.AND P0, PT, R10, 0x2, PT ;  /* 0x000000020a00780c */ /* 0x000fe20003f05270 */
[----:B------:R-:W0:-:S12]  /*1970*/  LDS.64 R20, [R31+0x8] ;  /* 0x000008001f147984 */ /* 0x000e180000000a00 */
[----:B------:R-:W1:Y:S01]  /*1980*/  @P0 LDS.64 R18, [R31+0x10] ;  /* 0x000010001f120984 */ /* 0x000e620000000a00 */
[----:B0-----:R-:W-:-:S08]  /*1990*/  DADD R16, R16, R20 ;  /* 0x0000000010107229 */ /* 0x001fd00000000014 */
[----:B-1----:R-:W-:-:S11]  /*19a0*/  @P0 DADD R16, R16, R18 ;  /* 0x0000000010100229 */ /* 0x002fd60000000012 */
.L_x_27:
[----:B-1----:R-:W0:Y:S01]  /*19b0*/  LDC.64 R18, c[0x0][0x390] ;  /* 0x0000e400ff127b82 */ /* 0x002e220000000a00 */
[----:B------:R-:W-:Y:S01]  /*19c0*/  IMAD R21, R28, UR8, R3 ;  /* 0x000000081c157c24 */ /* 0x000fe2000f8e0203 */
[----:B------:R-:W-:-:S04]  /*19d0*/  IADD3 R3, PT, PT, R3, 0x1, RZ ;  /* 0x0000000103037810 */ /* 0x000fc80007ffe0ff */
[----:B------:R-:W-:Y:S01]  /*19e0*/  ISETP.GE.AND P0, PT, R3, R4, PT ;  /* 0x000000040300720c */ /* 0x000fe20003f06270 */
[----:B0-----:R-:W-:-:S05]  /*19f0*/  IMAD.WIDE R18, R21, 0x8, R18 ;  /* 0x0000000815127825 */ /* 0x001fca00078e0212 */
[----:B------:R0:W-:Y:S07]  /*1a00*/  REDG.E.ADD.F64.RN.STRONG.GPU desc[UR6][R18.64], R16 ;  /* 0x00000010120079a6 */ /* 0x0001ee000c12ff06 */
[----:B------:R-:W-:Y:S05]  /*1a10*/  @!P0 BRA `(.L_x_30) ;  /* 0xffffffe800c48947 */ /* 0x000fea000383ffff */
[----:B------:R-:W-:Y:S05]  /*1a20*/  EXIT ;  /* 0x000000000000794d */ /* 0x000fea0003800000 */
.L_x_31:
        /* <DEDUP_REMOVED lines=13> */
.L_x_86:


//--------------------- .text._Z20matmul_kernel_tiled2PKdS0_Pdiii --------------------------
	.section	.text._Z20matmul_kernel_tiled2PKdS0_Pdiii,"ax",@progbits
	.align	128
        .global         _Z20matmul_kernel_tiled2PKdS0_Pdiii
        .type           _Z20matmul_kernel_tiled2PKdS0_Pdiii,@function
        .size           _Z20matmul_kernel_tiled2PKdS0_Pdiii,(.L_x_87 - _Z20matmul_kernel_tiled2PKdS0_Pdiii)
        .other          _Z20matmul_kernel_tiled2PKdS0_Pdiii,@"STO_CUDA_ENTRY STV_DEFAULT"
_Z20matmul_kernel_tiled2PKdS0_Pdiii:
.text._Z20matmul_kernel_tiled2PKdS0_Pdiii:
[----:B------:R-:W-:Y:S01]  /*0000*/  LDC R1, c[0x0][0x37c] ;  /* 0x0000df00ff017b82 */ /* 0x000fe20000000800 */
[----:B------:R-:W0:Y:S07]  /*0010*/  LDCU UR4, c[0x0][0x360] ;  /* 0x00006c00ff0477ac */ /* 0x000e2e0008000800 */
[----:B------:R-:W0:Y:S01]  /*0020*/  LDC R20, c[0x0][0x364] ;  /* 0x0000d900ff147b82 */ /* 0x000e220000000800 */
[----:B------:R-:W1:Y:S07]  /*0030*/  S2R R19, SR_TID.X ;  /* 0x0000000000137919 */ /* 0x000e6e0000002100 */
[----:B------:R-:W2:Y:S08]  /*0040*/  LDC R3, c[0x0][0x39c] ;  /* 0x0000e700ff037b82 */ /* 0x000eb00000000800 */
[----:B------:R-:W-:Y:S01]  /*0050*/  S2UR UR5, SR_CTAID.X ;  /* 0x00000000000579c3 */ /* 0x000fe20000002500 */
[----:B0-----:R-:W-:-:S07]  /*0060*/  IMAD R20, R20, UR4, RZ ;  /* 0x0000000414147c24 */ /* 0x001fce000f8e02ff */
[----:B------:R-:W0:Y:S01]  /*0070*/  S2UR UR6, SR_CTAID.Y ;  /* 0x00000000000679c3 */ /* 0x000e220000002600 */
[-C--:B------:R-:W-:Y:S02]  /*0080*/  IABS R9, R20.reuse ;  /* 0x0000001400097213 */ /* 0x080fe40000000000 */
[----:B------:R-:W-:Y:S02]  /*0090*/  IABS R6, R20 ;  /* 0x0000001400067213 */ /* 0x000fe40000000000 */
[----:B------:R-:W3:Y:S01]  /*00a0*/  I2F.RP R0, R9 ;  /* 0x0000000900007306 */ /* 0x000ee20000209400 */
[----:B--2---:R-:W-:-:S07]  /*00b0*/  IADD3 R7, PT, PT, R20, -0x1, R3 ;  /* 0xffffffff14077810 */ /* 0x004fce0007ffe003 */
[----:B---3--:R-:W2:Y:S01]  /*00c0*/  MUFU.RCP R0, R0 ;  /* 0x0000000000007308 */ /* 0x008ea20000001000 */
[----:B0-----:R-:W-:-:S05]  /*00d0*/  IMAD R17, R20, UR6, RZ ;  /* 0x0000000614117c24 */ /* 0x001fca000f8e02ff */
[-C--:B------:R-:W-:Y:S01]  /*00e0*/  VIADDMNMX R18, R17, R20.reuse, R3, PT ;  /* 0x0000001411127246 */ /* 0x080fe20003800103 */
[----:B--2---:R-:W-:Y:S01]  /*00f0*/  VIADD R4, R0, 0xffffffe ;  /* 0x0ffffffe00047836 */ /* 0x004fe20000000000 */
[----:B------:R-:W-:Y:S02]  /*0100*/  IABS R0, R7 ;  /* 0x0000000700007213 */ /* 0x000fe40000000000 */
[----:B------:R-:W-:Y:S01]  /*0110*/  LOP3.LUT R7, R7, R20, RZ, 0x3c, !PT ;  /* 0x0000001407077212 */ /* 0x000fe200078e3cff */
[----:B------:R0:W2:Y:S03]  /*0120*/  F2I.FTZ.U32.TRUNC.NTZ R5, R4 ;  /* 0x0000000400057305 */ /* 0x0000a6000021f000 */
[----:B------:R-:W-:Y:S01]  /*0130*/  ISETP.GE.AND P1, PT, R7, RZ, PT ;  /* 0x000000ff0700720c */ /* 0x000fe20003f26270 */
[----:B0-----:R-:W-:Y:S02]  /*0140*/  IMAD.MOV.U32 R4, RZ, RZ, RZ ;  /* 0x000000ffff047224 */ /* 0x001fe400078e00ff */
[----:B--2---:R-:W-:-:S04]  /*0150*/  IMAD.MOV R2, RZ, RZ, -R5 ;  /* 0x000000ffff027224 */ /* 0x004fc800078e0a05 */
[----:B------:R-:W-:Y:S02]  /*0160*/  IMAD R11, R2, R9, RZ ;  /* 0x00000009020b7224 */ /* 0x000fe400078e02ff */
[----:B------:R-:W-:Y:S02]  /*0170*/  IMAD.MOV R2, RZ, RZ, -R6 ;  /* 0x000000ffff027224 */ /* 0x000fe400078e0a06 */
[----:B------:R-:W-:-:S06]  /*0180*/  IMAD.HI.U32 R5, R5, R11, R4 ;  /* 0x0000000b05057227 */ /* 0x000fcc00078e0004 */
[----:B------:R-:W-:-:S04]  /*0190*/  IMAD.HI.U32 R5, R5, R0, RZ ;  /* 0x0000000005057227 */ /* 0x000fc800078e00ff */
[----:B------:R-:W-:-:S05]  /*01a0*/  IMAD R0, R5, R2, R0 ;  /* 0x0000000205007224 */ /* 0x000fca00078e0200 */
[----:B------:R-:W-:-:S13]  /*01b0*/  ISETP.GT.U32.AND P2, PT, R9, R0, PT ;  /* 0x000000000900720c */ /* 0x000fda0003f44070 */
[----:B------:R-:W-:Y:S02]  /*01c0*/  @!P2 IMAD.IADD R0, R0, 0x1, -R9 ;  /* 0x000000010000a824 */ /* 0x000fe400078e0a09 */
        /* <DEDUP_REMOVED lines=10> */
[----:B0-----:R-:W-:Y:S02]  /*0270*/  VIADD R4, R0, 0xffffffe ;  /* 0x0ffffffe00047836 */ /* 0x001fe40000000000 */
[----:B------:R-:W1:Y:S04]  /*0280*/  S2R R0, SR_TID.Y ;  /* 0x0000000000007919 */ /* 0x000e680000002200 */
[----:B------:R0:W2:Y:S02]  /*0290*/  F2I.FTZ.U32.TRUNC.NTZ R5, R4 ;  /* 0x0000000400057305 */ /* 0x0000a4000021f000 */
[----:B0-----:R-:W-:-:S02]  /*02a0*/  IMAD.MOV.U32 R4, RZ, RZ, RZ ;  /* 0x000000ffff047224 */ /* 0x001fc400078e00ff */
[----:B--2---:R-:W-:-:S04]  /*02b0*/  IMAD R2, R7, R5, RZ ;  /* 0x0000000507027224 */ /* 0x004fc800078e02ff */
[----:B------:R-:W-:-:S04]  /*02c0*/  IMAD.MOV R9, RZ, RZ, -R2 ;  /* 0x000000ffff097224 */ /* 0x000fc800078e0a02 */
[----:B------:R-:W-:-:S06]  /*02d0*/  IMAD.HI.U32 R5, R5, R9, R4 ;  /* 0x0000000905057227 */ /* 0x000fcc00078e0004 */
[----:B------:R-:W-:-:S04]  /*02e0*/  IMAD.HI.U32 R5, R5, UR5, RZ ;  /* 0x0000000505057c27 */ /* 0x000fc8000f8e00ff */
[----:B------:R-:W-:Y:S02]  /*02f0*/  IMAD.MOV R2, RZ, RZ, -R5 ;  /* 0x000000ffff027224 */ /* 0x000fe400078e0a05 */
[----:B-1----:R-:W-:Y:S02]  /*0300*/  IMAD R19, R0, UR4, R19 ;  /* 0x0000000400137c24 */ /* 0x002fe4000f8e0213 */
[----:B------:R-:W-:-:S05]  /*0310*/  IMAD R2, R7, R2, UR5 ;  /* 0x0000000507027e24 */ /* 0x000fca000f8e0202 */
[----:B------:R-:W-:-:S13]  /*0320*/  ISETP.GE.U32.AND P0, PT, R2, R7, PT ;  /* 0x000000070200720c */ /* 0x000fda0003f06070 */
[----:B------:R-:W-:Y:S01]  /*0330*/  @P0 IADD3 R2, PT, PT, -R7, R2, RZ ;  /* 0x0000000207020210 */ /* 0x000fe20007ffe1ff */
[----:B------:R-:W-:-:S03]  /*0340*/  @P0 VIADD R5, R5, 0x1 ;  /* 0x0000000105050836 */ /* 0x000fc60000000000 */
[----:B------:R-:W-:-:S13]  /*0350*/  ISETP.GE.U32.AND P1, PT, R2, R7, PT ;  /* 0x000000070200720c */ /* 0x000fda0003f26070 */
[----:B------:R-:W-:Y:S01]  /*0360*/  @P1 VIADD R5, R5, 0x1 ;  /* 0x0000000105051836 */ /* 0x000fe20000000000 */
[----:B------:R-:W-:-:S05]  /*0370*/  @!P2 LOP3.LUT R5, RZ, R7, RZ, 0x33, !PT ;  /* 0x00000007ff05a212 */ /* 0x000fca00078e33ff */
[----:B------:R-:W-:-:S04]  /*0380*/  IMAD.MOV R2, RZ, RZ, -R5 ;  /* 0x000000ffff027224 */ /* 0x000fc800078e0a05 */
[----:B------:R-:W-:-:S04]  /*0390*/  IMAD R0, R7, R2, UR5 ;  /* 0x0000000507007e24 */ /* 0x000fc8000f8e0202 */
[----:B------:R-:W-:-:S05]  /*03a0*/  IMAD R0, R20, R0, R19 ;  /* 0x0000000014007224 */ /* 0x000fca00078e0213 */
[----:B------:R-:W-:-:S04]  /*03b0*/  ISETP.GE.AND P0, PT, R0, R3, PT ;  /* 0x000000030000720c */ /* 0x000fc80003f06270 */
[----:B------:R-:W-:-:S13]  /*03c0*/  ISETP.GE.OR P0, PT, R17, R18, P0 ;  /* 0x000000121100720c */ /* 0x000fda0000706670 */
[----:B------:R-:W-:Y:S05]  /*03d0*/  @P0 EXIT ;  /* 0x000000000000094d */ /* 0x000fea0003800000 */
[----:B------:R-:W0:Y:S01]  /*03e0*/  LDCU UR4, c[0x0][0x398] ;  /* 0x00007300ff0477ac */ /* 0x000e220008000800 */
[C---:B------:R-:W-:Y:S01]  /*03f0*/  IMAD R2, R20.reuse, R5, RZ ;  /* 0x0000000514027224 */ /* 0x040fe200078e02ff */
[C---:B------:R-:W-:Y:S02]  /*0400*/  LOP3.LUT R16, R20.reuse, 0xf, RZ, 0xc0, !PT ;  /* 0x0000000f14107812 */ /* 0x040fe400078ec0ff */
[C---:B------:R-:W-:Y:S01]  /*0410*/  LOP3.LUT R7, R20.reuse, 0x7, RZ, 0xc0, !PT ;  /* 0x0000000714077812 */ /* 0x040fe200078ec0ff */
[----:B------:R-:W1:Y:S01]  /*0420*/  LDCU.64 UR6, c[0x0][0x358] ;  /* 0x00006b00ff0677ac */ /* 0x000e620008000a00 */
[C---:B------:R-:W-:Y:S02]  /*0430*/  LOP3.LUT R6, R20.reuse, 0x3ffff0, RZ, 0xc0, !PT ;  /* 0x003ffff014067812 */ /* 0x040fe400078ec0ff */
[----:B------:R-:W-:Y:S02]  /*0440*/  LOP3.LUT R5, R20, 0x3, RZ, 0xc0, !PT ;  /* 0x0000000314057812 */ /* 0x000fe400078ec0ff */
[----:B0-----:R-:W-:-:S07]  /*0450*/  VIADDMNMX R3, R2, R20, UR4, PT ;  /* 0x0000000402037e46 */ /* 0x001fce000b800114 */
.L_x_41:
[----:B------:R-:W-:-:S13]  /*0460*/  ISETP.GE.AND P0, PT, R2, R3, PT ;  /* 0x000000030200720c */ /* 0x000fda0003f06270 */
[----:B01----:R-:W-:Y:S05]  /*0470*/  @P0 BRA `(.L_x_32) ;  /* 0x0000000400b80947 */ /* 0x003fea0003800000 */
[----:B------:R-:W0:Y:S01]  /*0480*/  LDC.64 R8, c[0x0][0x388] ;  /* 0x0000e200ff087b82 */ /* 0x000e220000000a00 */
[----:B------:R-:W2:Y:S02]  /*0490*/  LDCU UR4, c[0x0][0x3a0] ;  /* 0x00007400ff0477ac */ /* 0x000ea40008000800 */
[----:B--2---:R-:W-:-:S04]  /*04a0*/  IMAD R11, R0, UR4, R17 ;  /* 0x00000004000b7c24 */ /* 0x004fc8000f8e0211 */
[----:B0-----:R-:W-:-:S05]  /*04b0*/  IMAD.WIDE R8, R11, 0x8, R8 ;  /* 0x000000080b087825 */ /* 0x001fca00078e0208 */
[----:B-1----:R0:W5:Y:S01]  /*04c0*/  LDG.E.64 R22, desc[UR6][R8.64] ;  /* 0x0000000608167981 */ /* 0x002162000c1e1b00 */
[----:B------:R-:W-:-:S07]  /*04d0*/  IMAD.MOV.U32 R4, RZ, RZ, R2 ;  /* 0x000000ffff047224 */ /* 0x000fce00078e0002 */
.L_x_40:
[----:B01----:R-:W0:Y:S01]  /*04e0*/  LDC.64 R8, c[0x0][0x380] ;  /* 0x0000e000ff087b82 */ /* 0x003e220000000a00 */
[----:B------:R-:W1:Y:S02]  /*04f0*/  LDCU UR4, c[0x0][0x398] ;  /* 0x00007300ff0477ac */ /* 0x000e640008000800 */
[----:B-1----:R-:W-:-:S04]  /*0500*/  IMAD R11, R4, UR4, R0 ;  /* 0x00000004040b7c24 */ /* 0x002fc8000f8e0200 */
[----:B0-----:R-:W-:-:S05]  /*0510*/  IMAD.WIDE R10, R11, 0x8, R8 ;  /* 0x000000080b0a7825 */ /* 0x001fca00078e0208 */
[----:B------:R-:W2:Y:S01]  /*0520*/  LDG.E.64 R8, desc[UR6][R10.64] ;  /* 0x000000060a087981 */ /* 0x000ea2000c1e1b00 */
[----:B------:R-:W0:Y:S01]  /*0530*/  S2UR UR5, SR_CgaCtaId ;  /* 0x00000000000579c3 */ /* 0x000e220000008800 */
[----:B------:R-:W-:Y:S01]  /*0540*/  UMOV UR4, 0x400 ;  /* 0x0000040000047882 */ /* 0x000fe20000000000 */
[----:B------:R-:W-:Y:S01]  /*0550*/  ISETP.NE.AND P0, PT, R19, RZ, PT ;  /* 0x000000ff1300720c */ /* 0x000fe20003f05270 */
[----:B------:R-:W-:Y:S01]  /*0560*/  BSSY.RECONVERGENT B0, `(.L_x_33) ;  /* 0x000005c000007945 */ /* 0x000fe20003800200 */
[----:B0-----:R-:W-:-:S06]  /*0570*/  ULEA UR4, UR5, UR4, 0x18 ;  /* 0x0000000405047291 */ /* 0x001fcc000f8ec0ff */
[----:B------:R-:W-:Y:S01]  /*0580*/  LEA R13, R19, UR4, 0x3 ;  /* 0x00000004130d7c11 */ /* 0x000fe2000f8e18ff */
[----:B--2--5:R-:W-:-:S07]  /*0590*/  DMUL R8, R22, R8 ;  /* 0x0000000816087228 */ /* 0x024fce0000000000 */
[----:B------:R0:W-:Y:S01]  /*05a0*/  STS.64 [R13], R8 ;  /* 0x000000080d007388 */ /* 0x0001e20000000a00 */
[----:B------:R-:W-:Y:S06]  /*05b0*/  BAR.SYNC.DEFER_BLOCKING 0x0 ;  /* 0x0000000000007b1d */ /* 0x000fec0000010000 */
[----:B------:R-:W-:Y:S05]  /*05c0*/  @P0 BRA `(.L_x_34) ;  /* 0x0000000400540947 */ /* 0x000fea0003800000 */
[----:B------:R-:W-:Y:S01]  /*05d0*/  ISETP.GE.U32.AND P0, PT, R20, 0x10, PT ;  /* 0x000000101400780c */ /* 0x000fe20003f06070 */
[----:B------:R-:W-:Y:S01]  /*05e0*/  IMAD.MOV.U32 R21, RZ, RZ, RZ ;  /* 0x000000ffff157224 */ /* 0x000fe200078e00ff */
[----:B------:R-:W-:-:S11]  /*05f0*/  CS2R R24, SRZ ;  /* 0x0000000000187805 */ /* 0x000fd6000001ff00 */
[----:B------:R-:W-:Y:S05]  /*0600*/  @!P0 BRA `(.L_x_35) ;  /* 0x0000000000848947 */ /* 0x000fea0003800000 */
[----:B------:R-:W-:Y:S02]  /*0610*/  LOP3.LUT R21, R20, 0xfffffff0, RZ, 0xc0, !PT ;  /* 0xfffffff014157812 */ /* 0x000fe400078ec0ff */
[----:B------:R-:W-:Y:S01]  /*0620*/  CS2R R24, SRZ ;  /* 0x0000000000187805 */ /* 0x000fe2000001ff00 */
[----:B------:R-:W-:Y:S01]  /*0630*/  UIADD3 UR5, UPT, UPT, UR4, 0x40, URZ ;  /* 0x0000004004057890 */ /* 0x000fe2000fffe0ff */
[----:B------:R-:W-:-:S11]  /*0640*/  IADD3 R21, PT, PT, -R21, RZ, RZ ;  /* 0x000000ff15157210 */ /* 0x000fd60007ffe1ff */
.L_x_36:
[----:B0-----:R-:W0:Y:S01]  /*0650*/  LDS.128 R12, [UR5+-0x40] ;  /* 0xffffc005ff0c7984 */ /* 0x001e220008000c00 */
[----:B------:R-:W-:-:S03]  /*0660*/  VIADD R21, R21, 0x10 ;  /* 0x0000001015157836 */ /* 0x000fc60000000000 */
[----:B------:R-:W1:Y:S02]  /*0670*/  LDS.128 R8, [UR5+-0x30] ;  /* 0xffffd005ff087984 */ /* 0x000e640008000c00 */
[----:B------:R-:W-:Y:S01]  /*0680*/  ISETP.NE.AND P0, PT, R21, RZ, PT ;  /* 0x000000ff1500720c */ /* 0x000fe20003f05270 */
[----:B0-----:R-:W-:-:S08]  /*0690*/  DADD R24, R12, R24 ;  /* 0x000000000c187229 */ /* 0x001fd00000000018 */
[----:B------:R-:W-:Y:S01]  /*06a0*/  DADD R24, R14, R24 ;  /* 0x000000000e187229 */ /* 0x000fe20000000018 */
[----:B------:R-:W0:Y:S07]  /*06b0*/  LDS.128 R12, [UR5+-0x20] ;  /* 0xffffe005ff0c7984 */ /* 0x000e2e0008000c00 */
[----:B-1----:R-:W-:-:S08]  /*06c0*/  DADD R24, R24, R8 ;  /* 0x0000000018187229 */ /* 0x002fd00000000008 */
[----:B------:R-:W-:Y:S01]  /*06d0*/  DADD R24, R10, R24 ;  /* 0x000000000a187229 */ /* 0x000fe20000000018 */
[----:B------:R-:W1:Y:S07]  /*06e0*/  LDS.128 R8, [UR5+-0x10] ;  /* 0xfffff005ff087984 */ /* 0x000e6e0008000c00 */
[----:B0-----:R-:W-:-:S08]  /*06f0*/  DADD R24, R24, R12 ;  /* 0x0000000018187229 */ /* 0x001fd0000000000c */
[----:B------:R-:W-:Y:S01]  /*0700*/  DADD R24, R14, R24 ;  /* 0x000000000e187229 */ /* 0x000fe20000000018 */
[----:B------:R-:W0:Y:S07]  /*0710*/  LDS.128 R12, [UR5] ;  /* 0x00000005ff0c7984 */ /* 0x000e2e0008000c00 */
[----:B-1----:R-:W-:-:S08]  /*0720*/  DADD R24, R24, R8 ;  /* 0x0000000018187229 */ /* 0x002fd00000000008 */
[----:B------:R-:W-:Y:S01]  /*0730*/  DADD R24, R10, R24 ;  /* 0x000000000a187229 */ /* 0x000fe20000000018 */
[----:B------:R-:W1:Y:S07]  /*0740*/  LDS.128 R8, [UR5+0x10] ;  /* 0x00001005ff087984 */ /* 0x000e6e0008000c00 */
[----:B0-----:R-:W-:-:S08]  /*0750*/  DADD R24, R24, R12 ;  /* 0x0000000018187229 */ /* 0x001fd0000000000c */
[----:B------:R-:W-:Y:S01]  /*0760*/  DADD R24, R14, R24 ;  /* 0x000000000e187229 */ /* 0x000fe20000000018 */
[----:B------:R-:W0:Y:S07]  /*0770*/  LDS.128 R12, [UR5+0x20] ;  /* 0x00002005ff0c7984 */ /* 0x000e2e0008000c00 */
[----:B-1----:R-:W-:-:S08]  /*0780*/  DADD R24, R24, R8 ;  /* 0x0000000018187229 */ /* 0x002fd00000000008 */
[----:B------:R-:W-:Y:S01]  /*0790*/  DADD R24, R10, R24 ;  /* 0x000000000a187229 */ /* 0x000fe20000000018 */
[----:B------:R-:W1:Y:S01]  /*07a0*/  LDS.128 R8, [UR5+0x30] ;  /* 0x00003005ff087984 */ /* 0x000e620008000c00 */
[----:B------:R-:W-:-:S06]  /*07b0*/  UIADD3 UR5, UPT, UPT, UR5, 0x80, URZ ;  /* 0x0000008005057890 */ /* 0x000fcc000fffe0ff */
[----:B0-----:R-:W-:-:S08]  /*07c0*/  DADD R12, R24, R12 ;  /* 0x00000000180c7229 */ /* 0x001fd0000000000c */
[----:B------:R-:W-:-:S08]  /*07d0*/  DADD R12, R14, R12 ;  /* 0x000000000e0c7229 */ /* 0x000fd0000000000c */
[----:B-1----:R-:W-:-:S08]  /*07e0*/  DADD R8, R12, R8 ;  /* 0x000000000c087229 */ /* 0x002fd00000000008 */
[----:B------:R-:W-:Y:S01]  /*07f0*/  DADD R24, R10, R8 ;  /* 0x000000000a187229 */ /* 0x000fe20000000008 */
[----:B------:R-:W-:Y:S10]  /*0800*/  @P0 BRA `(.L_x_36) ;  /* 0xfffffffc00900947 */ /* 0x000ff4000383ffff */
[----:B------:R-:W-:-:S07]  /*0810*/  IMAD.MOV.U32 R21, RZ, RZ, R6 ;  /* 0x000000ffff157224 */ /* 0x000fce00078e0006 */
.L_x_35:
[----:B------:R-:W-:-:S13]  /*0820*/  ISETP.NE.AND P0, PT, R16, RZ, PT ;  /* 0x000000ff1000720c */ /* 0x000fda0003f05270 */
[----:B------:R-:W-:Y:S05]  /*0830*/  @!P0 BRA `(.L_x_37) ;  /* 0x0000000000a48947 */ /* 0x000fea0003800000 */
[----:B0-----:R-:W-:Y:S01]  /*0840*/  VIADD R8, R16, 0xffffffff ;  /* 0xffffffff10087836 */ /* 0x001fe20000000000 */
[----:B------:R-:W-:-:S04]  /*0850*/  ISETP.NE.AND P1, PT, R7, RZ, PT ;  /* 0x000000ff0700720c */ /* 0x000fc80003f25270 */
[----:B------:R-:W-:-:S13]  /*0860*/  ISETP.GE.U32.AND P0, PT, R8, 0x7, PT ;  /* 0x000000070800780c */ /* 0x000fda0003f06070 */
[----:B------:R-:W-:Y:S05]  /*0870*/  @!P0 BRA `(.L_x_38) ;  /* 0x0000000000388947 */ /* 0x000fea0003800000 */
[C---:B------:R-:W-:Y:S01]  /*0880*/  LEA R26, R21.reuse, UR4, 0x3 ;  /* 0x00000004151a7c11 */ /* 0x040fe2000f8e18ff */
[----:B------:R-:W-:-:S04]  /*0890*/  VIADD R21, R21, 0x8 ;  /* 0x0000000815157836 */ /* 0x000fc80000000000 */
[----:B------:R-:W0:Y:S04]  /*08a0*/  LDS.128 R12, [R26] ;  /* 0x000000001a0c7984 */ /* 0x000e280000000c00 */
[----:B------:R-:W1:Y:S01]  /*08b0*/  LDS.128 R8, [R26+0x10] ;  /* 0x000010001a087984 */ /* 0x000e620000000c00 */
[----:B0-----:R-:W-:-:S08]  /*08c0*/  DADD R24, R24, R12 ;  /* 0x0000000018187229 */ /* 0x001fd0000000000c */
[----:B------:R-:W-:Y:S01]  /*08d0*/  DADD R24, R24, R14 ;  /* 0x0000000018187229 */ /* 0x000fe2000000000e */
[----:B------:R-:W0:Y:S07]  /*08e0*/  LDS.128 R12, [R26+0x20] ;  /* 0x000020001a0c7984 */ /* 0x000e2e0000000c00 */
[----:B-1----:R-:W-:-:S08]  /*08f0*/  DADD R24, R24, R8 ;  /* 0x0000000018187229 */ /* 0x002fd00000000008 */
[----:B------:R-:W-:Y:S01]  /*0900*/  DADD R24, R24, R10 ;  /* 0x0000000018187229 */ /* 0x000fe2000000000a */
[----:B------:R-:W1:Y:S07]  /*0910*/  LDS.128 R8, [R26+0x30] ;  /* 0x000030001a087984 */ /* 0x000e6e0000000c00 */
[----:B0-----:R-:W-:-:S08]  /*0920*/  DADD R12, R24, R12 ;  /* 0x00000000180c7229 */ /* 0x001fd0000000000c */
[----:B------:R-:W-:-:S08]  /*0930*/  DADD R12, R12, R14 ;  /* 0x000000000c0c7229 */ /* 0x000fd0000000000e */
[----:B-1----:R-:W-:-:S08]  /*0940*/  DADD R8, R12, R8 ;  /* 0x000000000c087229 */ /* 0x002fd00000000008 */
[----:B------:R-:W-:-:S11]  /*0950*/  DADD R24, R8, R10 ;  /* 0x0000000008187229 */ /* 0x000fd6000000000a */
.L_x_38:
[----:B------:R-:W-:Y:S05]  /*0960*/  @!P1 BRA `(.L_x_37) ;  /* 0x0000000000589947 */ /* 0x000fea0003800000 */
[----:B------:R-:W-:Y:S02]  /*0970*/  IADD3 R8, PT, PT, R7, -0x1, RZ ;  /* 0xffffffff07087810 */ /* 0x000fe40007ffe0ff */
[----:B------:R-:W-:Y:S02]  /*0980*/  ISETP.NE.AND P1, PT, R5, RZ, PT ;  /* 0x000000ff0500720c */ /* 0x000fe40003f25270 */
[----:B------:R-:W-:-:S13]  /*0990*/  ISETP.GE.U32.AND P0, PT, R8, 0x3, PT ;  /* 0x000000030800780c */ /* 0x000fda0003f06070 */
[----:B------:R-:W-:Y:S05]  /*09a0*/  @!P0 BRA `(.L_x_39) ;  /* 0x0000000000208947 */ /* 0x000fea0003800000 */
[C---:B------:R-:W-:Y:S01]  /*09b0*/  LEA R26, R21.reuse, UR4, 0x3 ;  /* 0x00000004151a7c11 */ /* 0x040fe2000f8e18ff */
[----:B------:R-:W-:-:S04]  /*09c0*/  VIADD R21, R21, 0x4 ;  /* 0x0000000415157836 */ /* 0x000fc80000000000 */
[----:B------:R-:W0:Y:S04]  /*09d0*/  LDS.128 R8, [R26] ;  /* 0x000000001a087984 */ /* 0x000e280000000c00 */
[----:B------:R-:W1:Y:S01]  /*09e0*/  LDS.128 R12, [R26+0x10] ;  /* 0x000010001a0c7984 */ /* 0x000e620000000c00 */
[----:B0-----:R-:W-:-:S08]  /*09f0*/  DADD R8, R24, R8 ;  /* 0x0000000018087229 */ /* 0x001fd00000000008 */
[----:B------:R-:W-:-:S08]  /*0a00*/  DADD R8, R8, R10 ;  /* 0x0000000008087229 */ /* 0x000fd0000000000a */
[----:B-1----:R-:W-:-:S08]  /*0a10*/  DADD R8, R8, R12 ;  /* 0x0000000008087229 */ /* 0x002fd0000000000c */
[----:B------:R-:W-:-:S11]  /*0a20*/  DADD R24, R8, R14 ;  /* 0x0000000008187229 */ /* 0x000fd6000000000e */
.L_x_39:
[----:B------:R-:W-:Y:S05]  /*0a30*/  @!P1 BRA `(.L_x_37) ;  /* 0x0000000000249947 */ /* 0x000fea0003800000 */
[----:B------:R-:W-:Y:S02]  /*0a40*/  LEA R12, R21, UR4, 0x3 ;  /* 0x00000004150c7c11 */ /* 0x000fe4000f8e18ff */
[----:B------:R-:W-:-:S03]  /*0a50*/  ISETP.NE.AND P0, PT, R5, 0x1, PT ;  /* 0x000000010500780c */ /* 0x000fc60003f05270 */
[----:B------:R-:W0:Y:S02]  /*0a60*/  LDS.128 R8, [R12] ;  /* 0x000000000c087984 */ /* 0x000e240000000c00 */
[----:B0-----:R-:W-:-:S08]  /*0a70*/  DADD R24, R24, R8 ;  /* 0x0000000018187229 */ /* 0x001fd00000000008 */
[----:B------:R-:W-:Y:S05]  /*0a80*/  @!P0 BRA `(.L_x_37) ;  /* 0x0000000000108947 */ /* 0x000fea0003800000 */
[----:B------:R-:W-:Y:S01]  /*0a90*/  ISETP.NE.AND P0, PT, R5, 0x2, PT ;  /* 0x000000020500780c */ /* 0x000fe20003f05270 */
[----:B------:R-:W-:-:S12]  /*0aa0*/  DADD R24, R24, R10 ;  /* 0x0000000018187229 */ /* 0x000fd8000000000a */
[----:B------:R-:W0:Y:S02]  /*0ab0*/  @P0 LDS.64 R8, [R12+0x10] ;  /* 0x000010000c080984 */ /* 0x000e240000000a00 */
[----:B0-----:R-:W-:-:S11]  /*0ac0*/  @P0 DADD R24, R24, R8 ;  /* 0x0000000018180229 */ /* 0x001fd60000000008 */
.L_x_37:
[----:B0-----:R-:W0:Y:S01]  /*0ad0*/  LDC.64 R8, c[0x0][0x390] ;  /* 0x0000e400ff087b82 */ /* 0x001e220000000a00 */
[----:B------:R-:W1:Y:S02]  /*0ae0*/  LDCU UR5, c[0x0][0x3a0] ;  /* 0x00007400ff0577ac */ /* 0x000e640008000800 */
[----:B-1----:R-:W-:-:S04]  /*0af0*/  IMAD R11, R4, UR5, R17 ;  /* 0x00000005040b7c24 */ /* 0x002fc8000f8e0211 */
[----:B0-----:R-:W-:-:S05]  /*0b00*/  IMAD.WIDE R8, R11, 0x8, R8 ;  /* 0x000000080b087825 */ /* 0x001fca00078e0208 */
[----:B------:R1:W-:Y:S02]  /*0b10*/  REDG.E.ADD.F64.RN.STRONG.GPU desc[UR6][R8.64], R24 ;  /* 0x00000018080079a6 */ /* 0x0003e4000c12ff06 */
.L_x_34:
[----:B------:R-:W-:Y:S05]  /*0b20*/  BSYNC.RECONVERGENT B0 ;  /* 0x0000000000007941 */ /* 0x000fea0003800200 */
.L_x_33:
[----:B------:R-:W-:-:S05]  /*0b30*/  VIADD R4, R4, 0x1 ;  /* 0x0000000104047836 */ /* 0x000fca0000000000 */
[----:B------:R-:W-:-:S13]  /*0b40*/  ISETP.GE.AND P0, PT, R4, R3, PT ;  /* 0x000000030400720c */ /* 0x000fda0003f06270 */
[----:B------:R-:W-:Y:S05]  /*0b50*/  @!P0 BRA `(.L_x_40) ;  /* 0xfffffff800608947 */ /* 0x000fea000383ffff */
.L_x_32:
[----:B------:R-:W-:-:S05]  /*0b60*/  VIADD R17, R17, 0x1 ;  /* 0x0000000111117836 */ /* 0x000fca0000000000 */
[----:B------:R-:W-:-:S13]  /*0b70*/  ISETP.GE.AND P0, PT, R17, R18, PT ;  /* 0x000000121100720c */ /* 0x000fda0003f06270 */
[----:B------:R-:W-:Y:S05]  /*0b80*/  @!P0 BRA `(.L_x_41) ;  /* 0xfffffff800348947 */ /* 0x000fea000383ffff */
[----:B-1----:R-:W-:Y:S05]  /*0b90*/  EXIT ;  /* 0x000000000000794d */ /* 0x002fea0003800000 */
.L_x_42:
        /* <DEDUP_REMOVED lines=14> */
.L_x_87:


//--------------------- .text._Z19matmul_kernel_tiledPKdS0_Pdiii --------------------------
	.section	.text._Z19matmul_kernel_tiledPKdS0_Pdiii,"ax",@progbits
	.align	128
        .global         _Z19matmul_kernel_tiledPKdS0_Pdiii
        .type           _Z19matmul_kernel_tiledPKdS0_Pdiii,@function
        .size           _Z19matmul_kernel_tiledPKdS0_Pdiii,(.L_x_88 - _Z19matmul_kernel_tiledPKdS0_Pdiii)
        .other          _Z19matmul_kernel_tiledPKdS0_Pdiii,@"STO_CUDA_ENTRY STV_DEFAULT"
_Z19matmul_kernel_tiledPKdS0_Pdiii:
.text._Z19matmul_kernel_tiledPKdS0_Pdiii:
[----:B------:R-:W-:Y:S01]  /*0000*/  LDC R1, c[0x0][0x37c] ;  /* 0x0000df00ff017b82 */ /* 0x000fe20000000800 */
[----:B------:R-:W0:Y:S07]  /*0010*/  LDCU UR4, c[0x0][0x360] ;  /* 0x00006c00ff0477ac */ /* 0x000e2e0008000800 */
[----:B------:R-:W0:Y:S08]  /*0020*/  LDC R4, c[0x0][0x364] ;  /* 0x0000d900ff047b82 */ /* 0x000e300000000800 */
[----:B------:R-:W1:Y:S08]  /*0030*/  LDC R3, c[0x0][0x39c] ;  /* 0x0000e700ff037b82 */ /* 0x000e700000000800 */
[----:B------:R-:W2:Y:S01]  /*0040*/  S2UR UR5, SR_CTAID.X ;  /* 0x00000000000579c3 */ /* 0x000ea20000002500 */
[----:B0-----:R-:W-:-:S05]  /*0050*/  IMAD R4, R4, UR4, RZ ;  /* 0x0000000404047c24 */ /* 0x001fca000f8e02ff */
[-C--:B------:R-:W-:Y:S02]  /*0060*/  IABS R9, R4.reuse ;  /* 0x0000000400097213 */ /* 0x080fe40000000000 */
[----:B------:R-:W-:Y:S02]  /*0070*/  IABS R8, R4 ;  /* 0x0000000400087213 */ /* 0x000fe40000000000 */
[----:B------:R-:W0:Y:S01]  /*0080*/  I2F.RP R0, R9 ;  /* 0x0000000900007306 */ /* 0x000e220000209400 */
[----:B-1----:R-:W-:-:S07]  /*0090*/  IADD3 R5, PT, PT, R4, -0x1, R3 ;  /* 0xffffffff04057810 */ /* 0x002fce0007ffe003 */
[----:B0-----:R-:W0:Y:S02]  /*00a0*/  MUFU.RCP R0, R0 ;  /* 0x0000000000007308 */ /* 0x001e240000001000 */
[----:B0-----:R-:W-:Y:S02]  /*00b0*/  IADD3 R6, PT, PT, R0, 0xffffffe, RZ ;  /* 0x0ffffffe00067810 */ /* 0x001fe40007ffe0ff */
[----:B------:R-:W-:-:S04]  /*00c0*/  IABS R0, R5 ;  /* 0x0000000500007213 */ /* 0x000fc80000000000 */
[----:B------:R0:W1:Y:S01]  /*00d0*/  F2I.FTZ.U32.TRUNC.NTZ R7, R6 ;  /* 0x0000000600077305 */ /* 0x000062000021f000 */
[----:B------:R-:W-:-:S04]  /*00e0*/  LOP3.LUT R5, R5, R4, RZ, 0x3c, !PT ;  /* 0x0000000405057212 */ /* 0x000fc800078e3cff */
[----:B------:R-:W-:Y:S01]  /*00f0*/  ISETP.GE.AND P2, PT, R5, RZ, PT ;  /* 0x000000ff0500720c */ /* 0x000fe20003f46270 */
[----:B0-----:R-:W-:Y:S02]  /*0100*/  IMAD.MOV.U32 R6, RZ, RZ, RZ ;  /* 0x000000ffff067224 */ /* 0x001fe400078e00ff */
[----:B-1----:R-:W-:-:S04]  /*0110*/  IMAD.MOV R2, RZ, RZ, -R7 ;  /* 0x000000ffff027224 */ /* 0x002fc800078e0a07 */
[----:B------:R-:W-:Y:S01]  /*0120*/  IMAD R11, R2, R9, RZ ;  /* 0x00000009020b7224 */ /* 0x000fe200078e02ff */
[----:B------:R-:W-:Y:S02]  /*0130*/  IADD3 R2, PT, PT, RZ, -R8, RZ ;  /* 0x80000008ff027210 */ /* 0x000fe40007ffe0ff */
[----:B------:R-:W0:Y:S01]  /*0140*/  S2R R8, SR_TID.Y ;  /* 0x0000000000087919 */ /* 0x000e220000002200 */
[----:B------:R-:W-:-:S06]  /*0150*/  IMAD.HI.U32 R7, R7, R11, R6 ;  /* 0x0000000b07077227 */ /* 0x000fcc00078e0006 */
[----:B------:R-:W-:-:S04]  /*0160*/  IMAD.HI.U32 R7, R7, R0, RZ ;  /* 0x0000000007077227 */ /* 0x000fc800078e00ff */
[----:B------:R-:W-:-:S05]  /*0170*/  IMAD R0, R7, R2, R0 ;  /* 0x0000000207007224 */ /* 0x000fca00078e0200 */
[----:B------:R-:W-:-:S13]  /*0180*/  ISETP.GT.U32.AND P1, PT, R9, R0, PT ;  /* 0x000000000900720c */ /* 0x000fda0003f24070 */
[-C--:B------:R-:W-:Y:S01]  /*0190*/  @!P1 IADD3 R0, PT, PT, R0, -R9.reuse, RZ ;  /* 0x8000000900009210 */ /* 0x080fe20007ffe0ff */
[----:B------:R-:W-:Y:S01]  /*01a0*/  @!P1 VIADD R7, R7, 0x1 ;  /* 0x0000000107079836 */ /* 0x000fe20000000000 */
[----:B------:R-:W-:Y:S02]  /*01b0*/  ISETP.NE.AND P1, PT, R4, RZ, PT ;  /* 0x000000ff0400720c */ /* 0x000fe40003f25270 */
[----:B------:R-:W-:Y:S02]  /*01c0*/  ISETP.GE.U32.AND P0, PT, R0, R9, PT ;  /* 0x000000090000720c */ /* 0x000fe40003f06070 */
[----:B------:R-:W0:Y:S11]  /*01d0*/  S2R R9, SR_TID.X ;  /* 0x0000000000097919 */ /* 0x000e360000002100 */
[----:B------:R-:W-:-:S05]  /*01e0*/  @P0 IADD3 R7, PT, PT, R7, 0x1, RZ ;  /* 0x0000000107070810 */ /* 0x000fca0007ffe0ff */
[----:B------:R-:W-:-:S05]  /*01f0*/  IMAD.MOV.U32 R13, RZ, RZ, R7 ;  /* 0x000000ffff0d7224 */ /* 0x000fca00078e0007 */
[----:B------:R-:W-:Y:S02]  /*0200*/  @!P2 IADD3 R13, PT, PT, -R13, RZ, RZ ;  /* 0x000000ff0d0da210 */ /* 0x000fe40007ffe1ff */
[----:B------:R-:W-:-:S04]  /*0210*/  @!P1 LOP3.LUT R13, RZ, R4, RZ, 0x33, !PT ;  /* 0x00000004ff0d9212 */ /* 0x000fc800078e33ff */
[----:B------:R-:W1:Y:S01]  /*0220*/  I2F.U32.RP R0, R13 ;  /* 0x0000000d00007306 */ /* 0x000e620000209000 */
[----:B------:R-:W-:Y:S02]  /*0230*/  IADD3 R5, PT, PT, RZ, -R13, RZ ;  /* 0x8000000dff057210 */ /* 0x000fe40007ffe0ff */
[----:B------:R-:W-:Y:S01]  /*0240*/  ISETP.NE.U32.AND P3, PT, R13, RZ, PT ;  /* 0x000000ff0d00720c */ /* 0x000fe20003f65070 */
[----:B0-----:R-:W-:Y:S01]  /*0250*/  IMAD R9, R8, UR4, R9 ;  /* 0x0000000408097c24 */ /* 0x001fe2000f8e0209 */
[----:B------:R-:W0:Y:S04]  /*0260*/  S2UR UR4, SR_CTAID.Y ;  /* 0x00000000000479c3 */ /* 0x000e280000002600 */
[----:B------:R-:W-:Y:S01]  /*0270*/  ISETP.NE.AND P4, PT, R9, RZ, PT ;  /* 0x000000ff0900720c */ /* 0x000fe20003f85270 */
[----:B-1----:R-:W1:-:S12]  /*0280*/  MUFU.RCP R0, R0 ;  /* 0x0000000000007308 */ /* 0x002e580000001000 */
[----:B------:R-:W3:Y:S01]  /*0290*/  @!P4 S2R R11, SR_CgaCtaId ;  /* 0x00000000000bc919 */ /* 0x000ee20000008800 */
[----:B-1----:R-:W-:-:S04]  /*02a0*/  VIADD R6, R0, 0xffffffe ;  /* 0x0ffffffe00067836 */ /* 0x002fc80000000000 */
[----:B------:R1:W4:Y:S02]  /*02b0*/  F2I.FTZ.U32.TRUNC.NTZ R7, R6 ;  /* 0x0000000600077305 */ /* 0x000324000021f000 */
[----:B-1----:R-:W-:Y:S02]  /*02c0*/  IMAD.MOV.U32 R6, RZ, RZ, RZ ;  /* 0x000000ffff067224 */ /* 0x002fe400078e00ff */
[----:B----4-:R-:W-:-:S04]  /*02d0*/  IMAD R5, R5, R7, RZ ;  /* 0x0000000705057224 */ /* 0x010fc800078e02ff */
[----:B------:R-:W-:Y:S01]  /*02e0*/  IMAD.HI.U32 R7, R7, R5, R6 ;  /* 0x0000000507077227 */ /* 0x000fe200078e0006 */
[----:B------:R-:W-:-:S05]  /*02f0*/  LOP3.LUT R5, RZ, R13, RZ, 0x33, !PT ;  /* 0x0000000dff057212 */ /* 0x000fca00078e33ff */
[----:B--2---:R-:W-:-:S04]  /*0300*/  IMAD.HI.U32 R2, R7, UR5, RZ ;  /* 0x0000000507027c27 */ /* 0x004fc8000f8e00ff */
[----:B0-----:R-:W-:Y:S01]  /*0310*/  IMAD R7, R4, UR4, RZ ;  /* 0x0000000404077c24 */ /* 0x001fe2000f8e02ff */
[----:B------:R-:W-:-:S04]  /*0320*/  IADD3 R0, PT, PT, -R2, RZ, RZ ;  /* 0x000000ff02007210 */ /* 0x000fc80007ffe1ff */
[----:B------:R-:W-:Y:S01]  /*0330*/  VIADDMNMX R6, R7, R4, R3, PT ;  /* 0x0000000407067246 */ /* 0x000fe20003800103 */
[----:B------:R-:W-:-:S05]  /*0340*/  IMAD R0, R13, R0, UR5 ;  /* 0x000000050d007e24 */ /* 0x000fca000f8e0200 */
[----:B------:R-:W-:-:S13]  /*0350*/  ISETP.GE.U32.AND P1, PT, R0, R13, PT ;  /* 0x0000000d0000720c */ /* 0x000fda0003f26070 */
[----:B------:R-:W-:-:S05]  /*0360*/  @P1 IMAD.IADD R0, R0, 0x1, -R13 ;  /* 0x0000000100001824 */ /* 0x000fca00078e0a0d */
[----:B------:R-:W-:-:S13]  /*0370*/  ISETP.GE.U32.AND P2, PT, R0, R13, PT ;  /* 0x0000000d0000720c */ /* 0x000fda0003f46070 */
[----:B------:R-:W-:-:S04]  /*0380*/  @P2 IADD3 R0, PT, PT, -R13, R0, RZ ;  /* 0x000000000d002210 */ /* 0x000fc80007ffe1ff */
[----:B------:R-:W-:Y:S02]  /*0390*/  SEL R8, R5, R0, !P3 ;  /* 0x0000000005087207 */ /* 0x000fe40005800000 */
[----:B------:R-:W-:-:S03]  /*03a0*/  @!P4 MOV R0, 0x400 ;  /* 0x000004000000c802 */ /* 0x000fc60000000f00 */
[----:B------:R-:W-:Y:S01]  /*03b0*/  IMAD R8, R4, R8, R9 ;  /* 0x0000000804087224 */ /* 0x000fe200078e0209 */
[----:B---3--:R-:W-:-:S04]  /*03c0*/  @!P4 LEA R0, R11, R0, 0x18 ;  /* 0x000000000b00c211 */ /* 0x008fc800078ec0ff */
[----:B------:R-:W-:Y:S01]  /*03d0*/  ISETP.GE.AND P0, PT, R8, R3, PT ;  /* 0x000000030800720c */ /* 0x000fe20003f06270 */
[----:B------:R0:W-:Y:S03]  /*03e0*/  @!P4 STS.64 [R0], RZ ;  /* 0x000000ff0000c388 */ /* 0x0001e60000000a00 */
[----:B------:R-:W-:-:S13]  /*03f0*/  ISETP.GE.OR P0, PT, R7, R6, P0 ;  /* 0x000000060700720c */ /* 0x000fda0000706670 */
[----:B0-----:R-:W-:Y:S05]  /*0400*/  @P0 EXIT ;  /* 0x000000000000094d */ /* 0x001fea0003800000 */
[----:B------:R-:W0:Y:S01]  /*0410*/  LDC R17, c[0x0][0x398] ;  /* 0x0000e600ff117b82 */ /* 0x000e220000000800 */
[----:B------:R-:W-:Y:S01]  /*0420*/  @P1 VIADD R2, R2, 0x1 ;  /* 0x0000000102021836 */ /* 0x000fe20000000000 */
[----:B------:R-:W1:Y:S04]  /*0430*/  LDCU.64 UR6, c[0x0][0x358] ;  /* 0x00006b00ff0677ac */ /* 0x000e680008000a00 */
[----:B------:R-:W-:Y:S02]  /*0440*/  @P2 IADD3 R2, PT, PT, R2, 0x1, RZ ;  /* 0x0000000102022810 */ /* 0x000fe40007ffe0ff */
[----:B------:R-:W2:Y:S02]  /*0450*/  LDC.64 R18, c[0x0][0x380] ;  /* 0x0000e000ff127b82 */ /* 0x000ea40000000a00 */
[----:B------:R-:W-:-:S05]  /*0460*/  SEL R5, R5, R2, !P3 ;  /* 0x0000000205057207 */ /* 0x000fca0005800000 */
[----:B------:R-:W-:Y:S01]  /*0470*/  IMAD R5, R4, R5, RZ ;  /* 0x0000000504057224 */ /* 0x000fe200078e02ff */
[----:B------:R-:W3:Y:S03]  /*0480*/  LDC R10, c[0x0][0x3a0] ;  /* 0x0000e800ff0a7b82 */ /* 0x000ee60000000800 */
[C---:B0-----:R-:W-:Y:S01]  /*0490*/  IMAD R11, R5.reuse, R17, R8 ;  /* 0x00000011050b7224 */ /* 0x041fe200078e0208 */
[----:B------:R-:W-:-:S05]  /*04a0*/  VIADDMNMX R4, R5, R4, R17, PT ;  /* 0x0000000405047246 */ /* 0x000fca0003800111 */
[----:B------:R-:W-:Y:S02]  /*04b0*/  IMAD.IADD R0, R4, 0x1, -R5 ;  /* 0x0000000104007824 */ /* 0x000fe400078e0a05 */
[----:B--2---:R-:W-:-:S03]  /*04c0*/  IMAD.WIDE R18, R11, 0x8, R18 ;  /* 0x000000080b127825 */ /* 0x004fc600078e0212 */
[----:B------:R-:W-:Y:S01]  /*04d0*/  LOP3.LUT R0, R0, 0x3, RZ, 0xc0, !PT ;  /* 0x0000000300007812 */ /* 0x000fe200078ec0ff */
[----:B------:R-:W-:-:S04]  /*04e0*/  IMAD.WIDE R16, R17, 0x8, R18 ;  /* 0x0000000811107825 */ /* 0x000fc800078e0212 */
[----:B---3--:R-:W-:-:S05]  /*04f0*/  IMAD R3, R5, R10, R10 ;  /* 0x0000000a05037224 */ /* 0x008fca00078e020a */
[----:B-1----:R-:W-:-:S07]  /*0500*/  IADD3 R2, PT, PT, R3, R10, RZ ;  /* 0x0000000a03027210 */ /* 0x002fce0007ffe0ff */
.L_x_73:
[----:B------:R-:W-:-:S13]  /*0510*/  ISETP.GE.AND P0, PT, R5, R4, PT ;  /* 0x000000040500720c */ /* 0x000fda0003f06270 */
[----:B-----5:R-:W-:Y:S05]  /*0520*/  @P0 BRA `(.L_x_43) ;  /* 0x0000000800e40947 */ /* 0x020fea0003800000 */
[----:B------:R-:W0:Y:S08]  /*0530*/  LDC R20, c[0x0][0x3a0] ;  /* 0x0000e800ff147b82 */ /* 0x000e300000000800 */
[----:B------:R-:W1:Y:S01]  /*0540*/  LDC.64 R10, c[0x0][0x388] ;  /* 0x0000e200ff0a7b82 */ /* 0x000e620000000a00 */
[----:B0-----:R-:W-:-:S04]  /*0550*/  IMAD R13, R8, R20, R7 ;  /* 0x00000014080d7224 */ /* 0x001fc800078e0207 */
[----:B-1----:R-:W-:-:S06]  /*0560*/  IMAD.WIDE R10, R13, 0x8, R10 ;  /* 0x000000080d0a7825 */ /* 0x002fcc00078e020a */
[----:B------:R-:W5:Y:S01]  /*0570*/  LDG.E.64 R10, desc[UR6][R10.64] ;  /* 0x000000060a0a7981 */ /* 0x000f62000c1e1b00 */
[----:B------:R-:W-:Y:S01]  /*0580*/  ISETP.NE.AND P0, PT, R0, RZ, PT ;  /* 0x000000ff0000720c */ /* 0x000fe20003f05270 */
[----:B------:R-:W-:-:S12]  /*0590*/  IMAD.MOV.U32 R25, RZ, RZ, R5 ;  /* 0x000000ffff197224 */ /* 0x000fd800078e0005 */
[----:B------:R-:W-:Y:S05]  /*05a0*/  @!P0 BRA `(.L_x_44) ;  /* 0x0000000400188947 */ /* 0x000fea0003800000 */
[----:B------:R-:W2:Y:S01]  /*05b0*/  LDG.E.64 R12, desc[UR6][R18.64] ;  /* 0x00000006120c7981 */ /* 0x000ea2000c1e1b00 */
[----:B------:R-:W0:Y:S01]  /*05c0*/  S2UR UR5, SR_CgaCtaId ;  /* 0x00000000000579c3 */ /* 0x000e220000008800 */
[----:B------:R-:W-:Y:S01]  /*05d0*/  BSSY.RECONVERGENT B0, `(.L_x_45) ;  /* 0x000000a000007945 */ /* 0x000fe20003800200 */
[----:B------:R-:W-:Y:S01]  /*05e0*/  ISETP.NE.AND P0, PT, R9, RZ, PT ;  /* 0x000000ff0900720c */ /* 0x000fe20003f05270 */
[----:B------:R-:W-:Y:S02]  /*05f0*/  UMOV UR4, 0x400 ;  /* 0x0000040000047882 */ /* 0x000fe40000000000 */
[----:B0-----:R-:W-:Y:S01]  /*0600*/  ULEA UR4, UR5, UR4, 0x18 ;  /* 0x0000000405047291 */ /* 0x001fe2000f8ec0ff */
[----:B--2--5:R-:W-:-:S11]  /*0610*/  DMUL R22, R10, R12 ;  /* 0x0000000c0a167228 */ /* 0x024fd60000000000 */
.L_x_46:
[----:B------:R-:W0:Y:S01]  /*0620*/  LDS.64 R12, [UR4] ;  /* 0x00000004ff0c7984 */ /* 0x000e220008000a00 */
[----:B------:R-:W-:Y:S01]  /*0630*/  MOV R21, UR4 ;  /* 0x0000000400157c02 */ /* 0x000fe20008000f00 */
[----:B0-----:R-:W-:-:S07]  /*0640*/  DADD R14, R22, R12 ;  /* 0x00000000160e7229 */ /* 0x001fce000000000c */
[----:B------:R-:W0:Y:S02]  /*0650*/  ATOMS.CAST.SPIN.64 P1, [R21], R12, R14 ;  /* 0x0000000c1500758d */ /* 0x000e24000182040e */
[----:B0-----:R-:W-:Y:S05]  /*0660*/  @!P1 BRA `(.L_x_46) ;  /* 0xfffffffc00ec9947 */ /* 0x001fea000383ffff */
[----:B------:R-:W-:Y:S05]  /*0670*/  BSYNC.RECONVERGENT B0 ;  /* 0x0000000000007941 */ /* 0x000fea0003800200 */
.L_x_45:
[----:B------:R-:W-:Y:S01]  /*0680*/  BAR.SYNC.DEFER_BLOCKING 0x0 ;  /* 0x0000000000007b1d */ /* 0x000fe20000010000 */
[----:B------:R-:W-:-:S05]  /*0690*/  ISETP.NE.AND P1, PT, R0, 0x1, PT ;  /* 0x000000010000780c */ /* 0x000fca0003f25270 */
[----:B------:R-:W-:Y:S04]  /*06a0*/  BSSY.RECONVERGENT B0, `(.L_x_47) ;  /* 0x0000008000007945 */ /* 0x000fe80003800200 */
[----:B------:R-:W-:Y:S05]  /*06b0*/  @P0 BRA `(.L_x_48) ;  /* 0x0000000000180947 */ /* 0x000fea0003800000 */
[----:B------:R-:W0:Y:S01]  /*06c0*/  LDS.64 R14, [UR4] ;  /* 0x00000004ff0e7984 */ /* 0x000e220008000a00 */
[----:B------:R-:W1:Y:S01]  /*06d0*/  LDC.64 R12, c[0x0][0x390] ;  /* 0x0000e400ff0c7b82 */ /* 0x000e620000000a00 */
[----:B------:R-:W-:-:S04]  /*06e0*/  IMAD R21, R5, R20, R7 ;  /* 0x0000001405157224 */ /* 0x000fc800078e0207 */
[----:B-1----:R-:W-:-:S05]  /*06f0*/  IMAD.WIDE R12, R21, 0x8, R12 ;  /* 0x00000008150c7825 */ /* 0x002fca00078e020c */
[----:B0-----:R0:W-:Y:S04]  /*0700*/  REDG.E.ADD.F64.RN.STRONG.GPU desc[UR6][R12.64], R14 ;  /* 0x0000000e0c0079a6 */ /* 0x0011e8000c12ff06 */
[----:B------:R-:W-:Y:S01]  /*0710*/  STS.64 [UR4], RZ ;  /* 0x000000ffff007988 */ /* 0x000fe20008000a04 */
.L_x_48:
[----:B------:R-:W-:Y:S05]  /*0720*/  BSYNC.RECONVERGENT B0 ;  /* 0x0000000000007941 */ /* 0x000fea0003800200 */
.L_x_47:
[----:B------:R-:W-:Y:S01]  /*0730*/  VIADD R25, R5, 0x1 ;  /* 0x0000000105197836 */ /* 0x000fe20000000000 */
[----:B------:R-:W-:Y:S06]  /*0740*/  @!P1 BRA `(.L_x_44) ;  /* 0x0000000000b09947 */ /* 0x000fec0003800000 */
[----:B0-----:R-:W2:Y:S01]  /*0750*/  LDG.E.64 R12, desc[UR6][R16.64] ;  /* 0x00000006100c7981 */ /* 0x001ea2000c1e1b00 */
[----:B------:R-:W-:Y:S01]  /*0760*/  BSSY.RECONVERGENT B0, `(.L_x_49) ;  /* 0x0000007000007945 */ /* 0x000fe20003800200 */
[----:B--2---:R-:W-:-:S11]  /*0770*/  DMUL R22, R10, R12 ;  /* 0x0000000c0a167228 */ /* 0x004fd60000000000 */
.L_x_50:
[----:B------:R-:W0:Y:S01]  /*0780*/  LDS.64 R12, [UR4] ;  /* 0x00000004ff0c7984 */ /* 0x000e220008000a00 */
[----:B------:R-:W-:Y:S01]  /*0790*/  MOV R21, UR4 ;  /* 0x0000000400157c02 */ /* 0x000fe20008000f00 */
[----:B0-----:R-:W-:-:S07]  /*07a0*/  DADD R14, R22, R12 ;  /* 0x00000000160e7229 */ /* 0x001fce000000000c */
[----:B------:R-:W0:Y:S02]  /*07b0*/  ATOMS.CAST.SPIN.64 P1, [R21], R12, R14 ;  /* 0x0000000c1500758d */ /* 0x000e24000182040e */
[----:B0-----:R-:W-:Y:S05]  /*07c0*/  @!P1 BRA `(.L_x_50) ;  /* 0xfffffffc00ec9947 */ /* 0x001fea000383ffff */
[----:B------:R-:W-:Y:S05]  /*07d0*/  BSYNC.RECONVERGENT B0 ;  /* 0x0000000000007941 */ /* 0x000fea0003800200 */
.L_x_49:
[----:B------:R-:W-:Y:S01]  /*07e0*/  BAR.SYNC.DEFER_BLOCKING 0x0 ;  /* 0x0000000000007b1d */ /* 0x000fe20000010000 */
[----:B------:R-:W-:-:S05]  /*07f0*/  ISETP.NE.AND P1, PT, R0, 0x2, PT ;  /* 0x000000020000780c */ /* 0x000fca0003f25270 */
[----:B------:R-:W-:Y:S04]  /*0800*/  BSSY.RECONVERGENT B0, `(.L_x_51) ;  /* 0x0000008000007945 */ /* 0x000fe80003800200 */
[----:B------:R-:W-:Y:S05]  /*0810*/  @P0 BRA `(.L_x_52) ;  /* 0x0000000000180947 */ /* 0x000fea0003800000 */
[----:B------:R-:W0:Y:S01]  /*0820*/  LDS.64 R14, [UR4] ;  /* 0x00000004ff0e7984 */ /* 0x000e220008000a00 */
[----:B------:R-:W1:Y:S01]  /*0830*/  LDC.64 R12, c[0x0][0x390] ;  /* 0x0000e400ff0c7b82 */ /* 0x000e620000000a00 */
[----:B------:R-:W-:-:S04]  /*0840*/  IMAD.IADD R21, R3, 0x1, R7 ;  /* 0x0000000103157824 */ /* 0x000fc800078e0207 */
[----:B-1----:R-:W-:-:S05]  /*0850*/  IMAD.WIDE R12, R21, 0x8, R12 ;  /* 0x00000008150c7825 */ /* 0x002fca00078e020c */
[----:B0-----:R0:W-:Y:S04]  /*0860*/  REDG.E.ADD.F64.RN.STRONG.GPU desc[UR6][R12.64], R14 ;  /* 0x0000000e0c0079a6 */ /* 0x0011e8000c12ff06 */
[----:B------:R-:W-:Y:S01]  /*0870*/  STS.64 [UR4], RZ ;  /* 0x000000ffff007988 */ /* 0x000fe20008000a04 */
.L_x_52:
[----:B------:R-:W-:Y:S05]  /*0880*/  BSYNC.RECONVERGENT B0 ;  /* 0x0000000000007941 */ /* 0x000fea0003800200 */
.L_x_51:
[----:B------:R-:W-:Y:S01]  /*0890*/  IADD3 R25, PT, PT, R5, 0x2, RZ ;  /* 0x0000000205197810 */ /* 0x000fe20007ffe0ff */
[----:B------:R-:W-:Y:S06]  /*08a0*/  @!P1 BRA `(.L_x_44) ;  /* 0x0000000000589947 */ /* 0x000fec0003800000 */
[----:B0-----:R-:W0:Y:S02]  /*08b0*/  LDC R13, c[0x0][0x398] ;  /* 0x0000e600ff0d7b82 */ /* 0x001e240000000800 */
[----:B0-----:R-:W-:-:S06]  /*08c0*/  IMAD.WIDE R12, R13, 0x8, R16 ;  /* 0x000000080d0c7825 */ /* 0x001fcc00078e0210 */
[----:B------:R-:W2:Y:S01]  /*08d0*/  LDG.E.64 R12, desc[UR6][R12.64] ;  /* 0x000000060c0c7981 */ /* 0x000ea2000c1e1b00 */
[----:B------:R-:W-:Y:S01]  /*08e0*/  BSSY.RECONVERGENT B0, `(.L_x_53) ;  /* 0x0000008000007945 */ /* 0x000fe20003800200 */
[----:B------:R-:W-:Y:S01]  /*08f0*/  VIADD R25, R5, 0x3 ;  /* 0x0000000305197836 */ /* 0x000fe20000000000 */
[----:B--2---:R-:W-:-:S11]  /*0900*/  DMUL R22, R10, R12 ;  /* 0x0000000c0a167228 */ /* 0x004fd60000000000 */
.L_x_54:
[----:B------:R-:W0:Y:S01]  /*0910*/  LDS.64 R12, [UR4] ;  /* 0x00000004ff0c7984 */ /* 0x000e220008000a00 */
[----:B------:R-:W-:Y:S01]  /*0920*/  MOV R21, UR4 ;  /* 0x0000000400157c02 */ /* 0x000fe20008000f00 */
[----:B0-----:R-:W-:-:S07]  /*0930*/  DADD R14, R22, R12 ;  /* 0x00000000160e7229 */ /* 0x001fce000000000c */
[----:B------:R-:W0:Y:S02]  /*0940*/  ATOMS.CAST.SPIN.64 P1, [R21], R12, R14 ;  /* 0x0000000c1500758d */ /* 0x000e24000182040e */
[----:B0-----:R-:W-:Y:S05]  /*0950*/  @!P1 BRA `(.L_x_54) ;  /* 0xfffffffc00ec9947 */ /* 0x001fea000383ffff */
[----:B------:R-:W-:Y:S05]  /*0960*/  BSYNC.RECONVERGENT B0 ;  /* 0x0000000000007941 */ /* 0x000fea0003800200 */
.L_x_53:
[----:B------:R-:W-:Y:S06]  /*0970*/  BAR.SYNC.DEFER_BLOCKING 0x0 ;  /* 0x0000000000007b1d */ /* 0x000fec0000010000 */
        /* <DEDUP_REMOVED lines=8> */
.L_x_55:
[----:B------:R-:W-:Y:S05]  /*0a00*/  BSYNC.RECONVERGENT B0 ;  /* 0x0000000000007941 */ /* 0x000fea0003800200 */
.L_x_44:
[----:B0-----:R-:W-:-:S04]  /*0a10*/  IADD3 R12, PT, PT, R5, -R4, RZ ;  /* 0x80000004050c7210 */ /* 0x001fc80007ffe0ff */
[----:B------:R-:W-:-:S13]  /*0a20*/  ISETP.GT.U32.AND P0, PT, R12, -0x4, PT ;  /* 0xfffffffc0c00780c */ /* 0x000fda0003f04070 */
[----:B------:R-:W-:Y:S05]  /*0a30*/  @P0 BRA `(.L_x_43) ;  /* 0x0000000400a00947 */ /* 0x000fea0003800000 */
[----:B------:R-:W0:Y:S01]  /*0a40*/  S2UR UR5, SR_CgaCtaId ;  /* 0x00000000000579c3 */ /* 0x000e220000008800 */
[C---:B------:R-:W-:Y:S01]  /*0a50*/  IADD3 R22, PT, PT, R25.reuse, 0x2, RZ ;  /* 0x0000000219167810 */ /* 0x040fe20007ffe0ff */
[----:B------:R-:W-:Y:S01]  /*0a60*/  VIADD R23, R25, 0x3 ;  /* 0x0000000319177836 */ /* 0x000fe20000000000 */
[----:B------:R-:W-:Y:S01]  /*0a70*/  ISETP.NE.AND P0, PT, R9, RZ, PT ;  /* 0x000000ff0900720c */ /* 0x000fe20003f05270 */
[-C--:B------:R-:W-:Y:S01]  /*0a80*/  IMAD R12, R25, R20.reuse, R20 ;  /* 0x00000014190c7224 */ /* 0x080fe200078e0214 */
[----:B------:R-:W-:Y:S01]  /*0a90*/  UMOV UR4, 0x400 ;  /* 0x0000040000047882 */ /* 0x000fe20000000000 */
[-CC-:B------:R-:W-:Y:S02]  /*0aa0*/  IMAD R23, R23, R20.reuse, R7.reuse ;  /* 0x0000001417177224 */ /* 0x180fe400078e0207 */
[-CC-:B------:R-:W-:Y:S02]  /*0ab0*/  IMAD R22, R22, R20.reuse, R7.reuse ;  /* 0x0000001416167224 */ /* 0x180fe400078e0207 */
[----:B------:R-:W-:-:S02]  /*0ac0*/  IMAD R21, R25, R20, R7 ;  /* 0x0000001419157224 */ /* 0x000fc400078e0207 */
[----:B------:R-:W-:Y:S01]  /*0ad0*/  IMAD.IADD R20, R12, 0x1, R7 ;  /* 0x000000010c147824 */ /* 0x000fe200078e0207 */
[----:B0-----:R-:W-:-:S12]  /*0ae0*/  ULEA UR4, UR5, UR4, 0x18 ;  /* 0x0000000405047291 */ /* 0x001fd8000f8ec0ff */
.L_x_72:
[----:B------:R-:W0:Y:S08]  /*0af0*/  LDC R31, c[0x0][0x398] ;  /* 0x0000e600ff1f7b82 */ /* 0x000e300000000800 */
[----:B------:R-:W1:Y:S01]  /*0b00*/  LDC.64 R28, c[0x0][0x380] ;  /* 0x0000e000ff1c7b82 */ /* 0x000e620000000a00 */
[----:B0-----:R-:W-:-:S04]  /*0b10*/  IMAD R13, R25, R31, R8 ;  /* 0x0000001f190d7224 */ /* 0x001fc800078e0208 */
[----:B-1----:R-:W-:-:S05]  /*0b20*/  IMAD.WIDE R28, R13, 0x8, R28 ;  /* 0x000000080d1c7825 */ /* 0x002fca00078e021c */
[----:B------:R-:W2:Y:S01]  /*0b30*/  LDG.E.64 R26, desc[UR6][R28.64] ;  /* 0x000000061c1a7981 */ /* 0x000ea2000c1e1b00 */
[----:B------:R-:W-:Y:S01]  /*0b40*/  BSSY.RECONVERGENT B0, `(.L_x_56) ;  /* 0x0000007000007945 */ /* 0x000fe20003800200 */
[----:B--2--5:R-:W-:-:S11]  /*0b50*/  DMUL R26, R10, R26 ;  /* 0x0000001a0a1a7228 */ /* 0x024fd60000000000 */
.L_x_57:
[----:B------:R-:W0:Y:S01]  /*0b60*/  LDS.64 R12, [UR4] ;  /* 0x00000004ff0c7984 */ /* 0x000e220008000a00 */
[----:B------:R-:W-:Y:S01]  /*0b70*/  MOV R33, UR4 ;  /* 0x0000000400217c02 */ /* 0x000fe20008000f00 */
[----:B0-----:R-:W-:-:S07]  /*0b80*/  DADD R14, R26, R12 ;  /* 0x000000001a0e7229 */ /* 0x001fce000000000c */
[----:B------:R-:W0:Y:S02]  /*0b90*/  ATOMS.CAST.SPIN.64 P1, [R33], R12, R14 ;  /* 0x0000000c2100758d */ /* 0x000e24000182040e */
[----:B0-----:R-:W-:Y:S05]  /*0ba0*/  @!P1 BRA `(.L_x_57) ;  /* 0xfffffffc00ec9947 */ /* 0x001fea000383ffff */
[----:B------:R-:W-:Y:S05]  /*0bb0*/  BSYNC.RECONVERGENT B0 ;  /* 0x0000000000007941 */ /* 0x000fea0003800200 */
.L_x_56:
[----:B------:R-:W-:Y:S01]  /*0bc0*/  BAR.SYNC.DEFER_BLOCKING 0x0 ;  /* 0x0000000000007b1d */ /* 0x000fe20000010000 */
[----:B------:R-:W-:-:S05]  /*0bd0*/  IMAD.WIDE R28, R31, 0x8, R28 ;  /* 0x000000081f1c7825 */ /* 0x000fca00078e021c */
[----:B------:R-:W-:Y:S04]  /*0be0*/  BSSY.RECONVERGENT B0, `(.L_x_58) ;  /* 0x000000a000007945 */ /* 0x000fe80003800200 */
[----:B------:R-:W-:Y:S05]  /*0bf0*/  @P0 BRA `(.L_x_59) ;  /* 0x0000000000200947 */ /* 0x000fea0003800000 */
[----:B------:R-:W0:Y:S01]  /*0c00*/  S2UR UR5, SR_CgaCtaId ;  /* 0x00000000000579c3 */ /* 0x000e220000008800 */
[----:B------:R-:W-:-:S07]  /*0c10*/  UMOV UR4, 0x400 ;  /* 0x0000040000047882 */ /* 0x000fce0000000000 */
[----:B------:R-:W1:Y:S01]  /*0c20*/  LDC.64 R12, c[0x0][0x390] ;  /* 0x0000e400ff0c7b82 */ /* 0x000e620000000a00 */
[----:B0-----:R-:W-:Y:S01]  /*0c30*/  ULEA UR4, UR5, UR4, 0x18 ;  /* 0x0000000405047291 */ /* 0x001fe2000f8ec0ff */
[----:B-1----:R-:W-:-:S08]  /*0c40*/  IMAD.WIDE R12, R21, 0x8, R12 ;  /* 0x00000008150c7825 */ /* 0x002fd000078e020c */
[----:B------:R-:W0:Y:S04]  /*0c50*/  LDS.64 R14, [UR4] ;  /* 0x00000004ff0e7984 */ /* 0x000e280008000a00 */
[----:B0-----:R0:W-:Y:S04]  /*0c60*/  REDG.E.ADD.F64.RN.STRONG.GPU desc[UR6][R12.64], R14 ;  /* 0x0000000e0c0079a6 */ /* 0x0011e8000c12ff06 */
[----:B------:R-:W-:Y:S01]  /*0c70*/  STS.64 [UR4], RZ ;  /* 0x000000ffff007988 */ /* 0x000fe20008000a04 */
.L_x_59:
[----:B------:R-:W-:Y:S05]  /*0c80*/  BSYNC.RECONVERGENT B0 ;  /* 0x0000000000007941 */ /* 0x000fea0003800200 */
.L_x_58:
[----:B------:R-:W2:Y:S01]  /*0c90*/  LDG.E.64 R26, desc[UR6][R28.64] ;  /* 0x000000061c1a7981 */ /* 0x000ea2000c1e1b00 */
[----:B------:R-:W1:Y:S01]  /*0ca0*/  S2UR UR5, SR_CgaCtaId ;  /* 0x00000000000579c3 */ /* 0x000e620000008800 */
[----:B------:R-:W-:Y:S01]  /*0cb0*/  BSSY.RECONVERGENT B0, `(.L_x_60) ;  /* 0x0000009000007945 */ /* 0x000fe20003800200 */
[----:B------:R-:W-:Y:S02]  /*0cc0*/  UMOV UR4, 0x400 ;  /* 0x0000040000047882 */ /* 0x000fe40000000000 */
[----:B-1----:R-:W-:Y:S01]  /*0cd0*/  ULEA UR4, UR5, UR4, 0x18 ;  /* 0x0000000405047291 */ /* 0x002fe2000f8ec0ff */
[----:B--2---:R-:W-:-:S11]  /*0ce0*/  DMUL R26, R10, R26 ;  /* 0x0000001a0a1a7228 */ /* 0x004fd60000000000 */
.L_x_61:
[----:B0-----:R-:W0:Y:S01]  /*0cf0*/  LDS.64 R12, [UR4] ;  /* 0x00000004ff0c7984 */ /* 0x001e220008000a00 */
[----:B------:R-:W-:Y:S01]  /*0d00*/  IMAD.U32 R33, RZ, RZ, UR4 ;  /* 0x00000004ff217e24 */ /* 0x000fe2000f8e00ff */
[----:B0-----:R-:W-:-:S07]  /*0d10*/  DADD R14, R26, R12 ;  /* 0x000000001a0e7229 */ /* 0x001fce000000000c */
[----:B------:R-:W0:Y:S02]  /*0d20*/  ATOMS.CAST.SPIN.64 P1, [R33], R12, R14 ;  /* 0x0000000c2100758d */ /* 0x000e24000182040e */
[----:B0-----:R-:W-:Y:S05]  /*0d30*/  @!P1 BRA `(.L_x_61) ;  /* 0xfffffffc00ec9947 */ /* 0x001fea000383ffff */
[----:B------:R-:W-:Y:S05]  /*0d40*/  BSYNC.RECONVERGENT B0 ;  /* 0x0000000000007941 */ /* 0x000fea0003800200 */
.L_x_60:
[----:B------:R-:W-:Y:S01]  /*0d50*/  BAR.SYNC.DEFER_BLOCKING 0x0 ;  /* 0x0000000000007b1d */ /* 0x000fe20000010000 */
[----:B------:R-:W-:-:S05]  /*0d60*/  IMAD.WIDE R28, R31, 0x8, R28 ;  /* 0x000000081f1c7825 */ /* 0x000fca00078e021c */
[----:B------:R-:W-:Y:S04]  /*0d70*/  BSSY.RECONVERGENT B0, `(.L_x_62) ;  /* 0x0000007000007945 */ /* 0x000fe80003800200 */
[----:B------:R-:W-:Y:S05]  /*0d80*/  @P0 BRA `(.L_x_63) ;  /* 0x0000000000140947 */ /* 0x000fea0003800000 */
[----:B------:R-:W0:Y:S01]  /*0d90*/  LDS.64 R14, [UR4] ;  /* 0x00000004ff0e7984 */ /* 0x000e220008000a00 */
[----:B------:R-:W1:Y:S02]  /*0da0*/  LDC.64 R12, c[0x0][0x390] ;  /* 0x0000e400ff0c7b82 */ /* 0x000e640000000a00 */
[----:B-1----:R-:W-:-:S05]  /*0db0*/  IMAD.WIDE R12, R20, 0x8, R12 ;  /* 0x00000008140c7825 */ /* 0x002fca00078e020c */
[----:B0-----:R0:W-:Y:S04]  /*0dc0*/  REDG.E.ADD.F64.RN.STRONG.GPU desc[UR6][R12.64], R14 ;  /* 0x0000000e0c0079a6 */ /* 0x0011e8000c12ff06 */
[----:B------:R-:W-:Y:S01]  /*0dd0*/  STS.64 [UR4], RZ ;  /* 0x000000ffff007988 */ /* 0x000fe20008000a04 */
.L_x_63:
[----:B------:R-:W-:Y:S05]  /*0de0*/  BSYNC.RECONVERGENT B0 ;  /* 0x0000000000007941 */ /* 0x000fea0003800200 */
.L_x_62:
[----:B------:R-:W2:Y:S01]  /*0df0*/  LDG.E.64 R26, desc[UR6][R28.64] ;  /* 0x000000061c1a7981 */ /* 0x000ea2000c1e1b00 */
[----:B------:R-:W-:Y:S01]  /*0e00*/  BSSY.RECONVERGENT B0, `(.L_x_64) ;  /* 0x0000007000007945 */ /* 0x000fe20003800200 */
[----:B--2---:R-:W-:-:S11]  /*0e10*/  DMUL R26, R10, R26 ;  /* 0x0000001a0a1a7228 */ /* 0x004fd60000000000 */
.L_x_65:
[----:B0-----:R-:W0:Y:S01]  /*0e20*/  LDS.64 R12, [UR4] ;  /* 0x00000004ff0c7984 */ /* 0x001e220008000a00 */
[----:B------:R-:W-:Y:S01]  /*0e30*/  MOV R33, UR4 ;  /* 0x0000000400217c02 */ /* 0x000fe20008000f00 */
[----:B0-----:R-:W-:-:S07]  /*0e40*/  DADD R14, R26, R12 ;  /* 0x000000001a0e7229 */ /* 0x001fce000000000c */
[----:B------:R-:W0:Y:S02]  /*0e50*/  ATOMS.CAST.SPIN.64 P1, [R33], R12, R14 ;  /* 0x0000000c2100758d */ /* 0x000e24000182040e */
[----:B0-----:R-:W-:Y:S05]  /*0e60*/  @!P1 BRA `(.L_x_65) ;  /* 0xfffffffc00ec9947 */ /* 0x001fea000383ffff */
[----:B------:R-:W-:Y:S05]  /*0e70*/  BSYNC.RECONVERGENT B0 ;  /* 0x0000000000007941 */ /* 0x000fea0003800200 */
.L_x_64:
        /* <DEDUP_REMOVED lines=9> */
.L_x_67:
[----:B------:R-:W-:Y:S05]  /*0f10*/  BSYNC.RECONVERGENT B0 ;  /* 0x0000000000007941 */ /* 0x000fea0003800200 */
.L_x_66:
[----:B------:R-:W2:Y:S01]  /*0f20*/  LDG.E.64 R26, desc[UR6][R28.64] ;  /* 0x000000061c1a7981 */ /* 0x000ea2000c1e1b00 */
[----:B------:R-:W-:Y:S01]  /*0f30*/  BSSY.RECONVERGENT B0, `(.L_x_68) ;  /* 0x0000007000007945 */ /* 0x000fe20003800200 */
[----:B--2---:R-:W-:-:S11]  /*0f40*/  DMUL R26, R10, R26 ;  /* 0x0000001a0a1a7228 */ /* 0x004fd60000000000 */
.L_x_69:
[----:B0-----:R-:W0:Y:S01]  /*0f50*/  LDS.64 R12, [UR4] ;  /* 0x00000004ff0c7984 */ /* 0x001e220008000a00 */
[----:B------:R-:W-:Y:S01]  /*0f60*/  MOV R29, UR4 ;  /* 0x00000004001d7c02 */ /* 0x000fe20008000f00 */
[----:B0-----:R-:W-:-:S07]  /*0f70*/  DADD R14, R26, R12 ;  /* 0x000000001a0e7229 */ /* 0x001fce000000000c */
[----:B------:R-:W0:Y:S02]  /*0f80*/  ATOMS.CAST.SPIN.64 P1, [R29], R12, R14 ;  /* 0x0000000c1d00758d */ /* 0x000e24000182040e */
[----:B0-----:R-:W-:Y:S05]  /*0f90*/  @!P1 BRA `(.L_x_69) ;  /* 0xfffffffc00ec9947 */ /* 0x001fea000383ffff */
[----:B------:R-:W-:Y:S05]  /*0fa0*/  BSYNC.RECONVERGENT B0 ;  /* 0x0000000000007941 */ /* 0x000fea0003800200 */
.L_x_68:
[----:B------:R-:W-:Y:S06]  /*0fb0*/  BAR.SYNC.DEFER_BLOCKING 0x0 ;  /* 0x0000000000007b1d */ /* 0x000fec0000010000 */
[----:B------:R-:W-:Y:S04]  /*0fc0*/  BSSY.RECONVERGENT B0, `(.L_x_70) ;  /* 0x0000007000007945 */ /* 0x000fe80003800200 */
[----:B------:R-:W-:Y:S05]  /*0fd0*/  @P0 BRA `(.L_x_71) ;  /* 0x0000000000140947 */ /* 0x000fea0003800000 */
[----:B------:R-:W0:Y:S01]  /*0fe0*/  LDS.64 R14, [UR4] ;  /* 0x00000004ff0e7984 */ /* 0x000e220008000a00 */
[----:B------:R-:W1:Y:S02]  /*0ff0*/  LDC.64 R12, c[0x0][0x390] ;  /* 0x0000e400ff0c7b82 */ /* 0x000e640000000a00 */
[----:B-1----:R-:W-:-:S05]  /*1000*/  IMAD.WIDE R12, R23, 0x8, R12 ;  /* 0x00000008170c7825 */ /* 0x002fca00078e020c */
[----:B0-----:R0:W-:Y:S04]  /*1010*/  REDG.E.ADD.F64.RN.STRONG.GPU desc[UR6][R12.64], R14 ;  /* 0x0000000e0c0079a6 */ /* 0x0011e8000c12ff06 */
[----:B------:R-:W-:Y:S01]  /*1020*/  STS.64 [UR4], RZ ;  /* 0x000000ffff007988 */ /* 0x000fe20008000a04 */
.L_x_71:
[----:B------:R-:W-:Y:S05]  /*1030*/  BSYNC.RECONVERGENT B0 ;  /* 0x0000000000007941 */ /* 0x000fea0003800200 */
.L_x_70:
[----:B0-----:R-:W0:Y:S01]  /*1040*/  LDC R12, c[0x0][0x3a0] ;  /* 0x0000e800ff0c7b82 */ /* 0x001e220000000800 */
[----:B------:R-:W-:-:S05]  /*1050*/  VIADD R25, R25, 0x4 ;  /* 0x0000000419197836 */ /* 0x000fca0000000000 */
[----:B------:R-:W-:Y:S02]  /*1060*/  ISETP.GE.AND P1, PT, R25, R4, PT ;  /* 0x000000041900720c */ /* 0x000fe40003f26270 */
[C---:B0-----:R-:W-:Y:S01]  /*1070*/  LEA R23, R12.reuse, R23, 0x2 ;  /* 0x000000170c177211 */ /* 0x041fe200078e10ff */
[C---:B------:R-:W-:Y:S01]  /*1080*/  IMAD R20, R12.reuse, 0x4, R20 ;  /* 0x000000040c147824 */ /* 0x040fe200078e0214 */
[C---:B------:R-:W-:Y:S02]  /*1090*/  LEA R22, R12.reuse, R22, 0x2 ;  /* 0x000000160c167211 */ /* 0x040fe400078e10ff */
[----:B------:R-:W-:-:S07]  /*10a0*/  LEA R21, R12, R21, 0x2 ;  /* 0x000000150c157211 */ /* 0x000fce00078e10ff */
[----:B------:R-:W-:Y:S05]  /*10b0*/  @!P1 BRA `(.L_x_72) ;  /* 0xfffffff8008c9947 */ /* 0x000fea000383ffff */
.L_x_43:
[----:B------:R-:W-:-:S04]  /*10c0*/  IADD3 R7, PT, PT, R7, 0x1, RZ ;  /* 0x0000000107077810 */ /* 0x000fc80007ffe0ff */
[----:B------:R-:W-:-:S13]  /*10d0*/  ISETP.GE.AND P0, PT, R7, R6, PT ;  /* 0x000000060700720c */ /* 0x000fda0003f06270 */
[----:B------:R-:W-:Y:S05]  /*10e0*/  @!P0 BRA `(.L_x_73) ;  /* 0xfffffff400088947 */ /* 0x000fea000383ffff */
[----:B------:R-:W-:Y:S05]  /*10f0*/  EXIT ;  /* 0x000000000000794d */ /* 0x000fea0003800000 */
.L_x_74:
        /* <DEDUP_REMOVED lines=16> */
.L_x_88:


//--------------------- .text._Z13matmul_kernelPKdS0_Pdiii --------------------------
	.section	.text._Z13matmul_kernelPKdS0_Pdiii,"ax",@progbits
	.align	128
        .global         _Z13matmul_kernelPKdS0_Pdiii
        .type           _Z13matmul_kernelPKdS0_Pdiii,@function
        .size           _Z13matmul_kernelPKdS0_Pdiii,(.L_x_89 - _Z13matmul_kernelPKdS0_Pdiii)
        .other          _Z13matmul_kernelPKdS0_Pdiii,@"STO_CUDA_ENTRY STV_DEFAULT"
_Z13matmul_kernelPKdS0_Pdiii:
.text._Z13matmul_kernelPKdS0_Pdiii:
[----:B------:R-:W-:Y:S01]  /*0000*/  LDC R1, c[0x0][0x37c] ;  /* 0x0000df00ff017b82 */ /* 0x000fe20000000800 */
[----:B------:R-:W0:Y:S07]  /*0010*/  S2R R4, SR_TID.X ;  /* 0x0000000000047919 */ /* 0x000e2e0000002100 */
[----:B------:R-:W0:Y:S08]  /*0020*/  S2UR UR4, SR_CTAID.X ;  /* 0x00000000000479c3 */ /* 0x000e300000002500 */
[----:B------:R-:W0:Y:S08]  /*0030*/  LDC R5, c[0x0][0x360] ;  /* 0x0000d800ff057b82 */ /* 0x000e300000000800 */
[----:B------:R-:W1:Y:S01]  /*0040*/  LDC.64 R2, c[0x0][0x398] ;  /* 0x0000e600ff027b82 */ /* 0x000e620000000a00 */
[----:B0-----:R-:W-:-:S02]  /*0050*/  IMAD R4, R5, UR4, R4 ;  /* 0x0000000405047c24 */ /* 0x001fc4000f8e0204 */
[----:B-1----:R-:W-:-:S05]  /*0060*/  IMAD R5, R3, R2, RZ ;  /* 0x0000000203057224 */ /* 0x002fca00078e02ff */
[----:B------:R-:W-:-:S13]  /*0070*/  ISETP.GE.AND P0, PT, R4, R5, PT ;  /* 0x000000050400720c */ /* 0x000fda0003f06270 */
[----:B------:R-:W-:Y:S05]  /*0080*/  @P0 EXIT ;  /* 0x000000000000094d */ /* 0x000fea0003800000 */
[----:B------:R-:W0:Y:S01]  /*0090*/  LDC R0, c[0x0][0x3a0] ;  /* 0x0000e800ff007b82 */ /* 0x000e220000000800 */
[----:B------:R-:W-:Y:S01]  /*00a0*/  IABS R2, R3 ;  /* 0x0000000300027213 */ /* 0x000fe20000000000 */
[----:B------:R-:W1:Y:S01]  /*00b0*/  LDCU.64 UR4, c[0x0][0x358] ;  /* 0x00006b00ff0477ac */ /* 0x000e620008000a00 */
[----:B------:R-:W-:Y:S02]  /*00c0*/  ISETP.GE.AND P2, PT, R4, RZ, PT ;  /* 0x000000ff0400720c */ /* 0x000fe40003f46270 */
[----:B------:R-:W2:Y:S01]  /*00d0*/  I2F.RP R10, R2 ;  /* 0x00000002000a7306 */ /* 0x000ea20000209400 */
[----:B------:R-:W-:-:S07]  /*00e0*/  ISETP.NE.AND P5, PT, R3, RZ, PT ;  /* 0x000000ff0300720c */ /* 0x000fce0003fa5270 */
[----:B--2---:R-:W2:Y:S01]  /*00f0*/  MUFU.RCP R10, R10 ;  /* 0x0000000a000a7308 */ /* 0x004ea20000001000 */
[----:B0-----:R-:W-:-:S07]  /*0100*/  IABS R5, R0 ;  /* 0x0000000000057213 */ /* 0x001fce0000000000 */
[----:B------:R-:W0:Y:S01]  /*0110*/  I2F.RP R11, R5 ;  /* 0x00000005000b7306 */ /* 0x000e220000209400 */
[----:B--2---:R-:W-:-:S07]  /*0120*/  IADD3 R6, PT, PT, R10, 0xffffffe, RZ ;  /* 0x0ffffffe0a067810 */ /* 0x004fce0007ffe0ff */
[----:B------:R2:W3:Y:S08]  /*0130*/  F2I.FTZ.U32.TRUNC.NTZ R7, R6 ;  /* 0x0000000600077305 */ /* 0x0004f0000021f000 */
[----:B0-----:R-:W0:Y:S01]  /*0140*/  MUFU.RCP R11, R11 ;  /* 0x0000000b000b7308 */ /* 0x001e220000001000 */
[----:B--2---:R-:W-:Y:S01]  /*0150*/  HFMA2 R6, -RZ, RZ, 0, 0 ;  /* 0x00000000ff067431 */ /* 0x004fe200000001ff */
[----:B---3--:R-:W-:-:S05]  /*0160*/  IADD3 R13, PT, PT, RZ, -R7, RZ ;  /* 0x80000007ff0d7210 */ /* 0x008fca0007ffe0ff */
[----:B------:R-:W-:-:S04]  /*0170*/  IMAD R13, R13, R2, RZ ;  /* 0x000000020d0d7224 */ /* 0x000fc800078e02ff */
[----:B------:R-:W-:-:S04]  /*0180*/  IMAD.HI.U32 R6, R7, R13, R6 ;  /* 0x0000000d07067227 */ /* 0x000fc800078e0006 */
[----:B0-----:R-:W-:Y:S01]  /*0190*/  VIADD R8, R11, 0xffffffe ;  /* 0x0ffffffe0b087836 */ /* 0x001fe20000000000 */
[----:B------:R-:W-:-:S03]  /*01a0*/  IABS R11, R4 ;  /* 0x00000004000b7213 */ /* 0x000fc60000000000 */
[----:B------:R0:W2:Y:S02]  /*01b0*/  F2I.FTZ.U32.TRUNC.NTZ R9, R8 ;  /* 0x0000000800097305 */ /* 0x0000a4000021f000 */
[----:B------:R-:W-:-:S05]  /*01c0*/  IMAD.HI.U32 R6, R6, R11, RZ ;  /* 0x0000000b06067227 */ /* 0x000fca00078e00ff */
[----:B------:R-:W-:Y:S01]  /*01d0*/  IADD3 R7, PT, PT, -R6, RZ, RZ ;  /* 0x000000ff06077210 */ /* 0x000fe20007ffe1ff */
[----:B0-----:R-:W-:-:S04]  /*01e0*/  IMAD.MOV.U32 R8, RZ, RZ, RZ ;  /* 0x000000ffff087224 */ /* 0x001fc800078e00ff */
[----:B------:R-:W-:Y:S02]  /*01f0*/  IMAD R7, R2, R7, R11 ;  /* 0x0000000702077224 */ /* 0x000fe400078e020b */
[----:B--2---:R-:W-:-:S03]  /*0200*/  IMAD.MOV R12, RZ, RZ, -R9 ;  /* 0x000000ffff0c7224 */ /* 0x004fc600078e0a09 */
[----:B------:R-:W-:Y:S01]  /*0210*/  ISETP.GT.U32.AND P4, PT, R2, R7, PT ;  /* 0x000000070200720c */ /* 0x000fe20003f84070 */
[----:B------:R-:W-:Y:S01]  /*0220*/  IMAD R15, R12, R5, RZ ;  /* 0x000000050c0f7224 */ /* 0x000fe200078e02ff */
[----:B------:R-:W-:-:S03]  /*0230*/  CS2R R12, SRZ ;  /* 0x00000000000c7805 */ /* 0x000fc6000001ff00 */
[----:B------:R-:W-:-:S06]  /*0240*/  IMAD.HI.U32 R8, R9, R15, R8 ;  /* 0x0000000f09087227 */ /* 0x000fcc00078e0008 */
[----:B------:R-:W-:Y:S02]  /*0250*/  IMAD.HI.U32 R8, R8, R11, RZ ;  /* 0x0000000b08087227 */ /* 0x000fe400078e00ff */
[----:B------:R-:W-:Y:S02]  /*0260*/  @!P4 IADD3 R7, PT, PT, R7, -R2, RZ ;  /* 0x800000020707c210 */ /* 0x000fe40007ffe0ff */
[----:B------:R-:W-:Y:S01]  /*0270*/  @!P4 IADD3 R6, PT, PT, R6, 0x1, RZ ;  /* 0x000000010606c810 */ /* 0x000fe20007ffe0ff */
[----:B------:R-:W-:Y:S01]  /*0280*/  IMAD.MOV R8, RZ, RZ, -R8 ;  /* 0x000000ffff087224 */ /* 0x000fe200078e0a08 */
[----:B------:R-:W-:-:S03]  /*0290*/  ISETP.NE.AND P4, PT, R0, RZ, PT ;  /* 0x000000ff0000720c */ /* 0x000fc60003f85270 */
[----:B------:R-:W-:-:S05]  /*02a0*/  IMAD R8, R5, R8, R11 ;  /* 0x0000000805087224 */ /* 0x000fca00078e020b */
[----:B------:R-:W-:-:S13]  /*02b0*/  ISETP.GT.U32.AND P0, PT, R5, R8, PT ;  /* 0x000000080500720c */ /* 0x000fda0003f04070 */
[----:B------:R-:W-:Y:S01]  /*02c0*/  @!P0 IMAD.IADD R8, R8, 0x1, -R5 ;  /* 0x0000000108088824 */ /* 0x000fe200078e0a05 */
[----:B------:R-:W-:Y:S02]  /*02d0*/  ISETP.GE.U32.AND P0, PT, R7, R2, PT ;  /* 0x000000020700720c */ /* 0x000fe40003f06070 */
[----:B------:R-:W-:Y:S02]  /*02e0*/  LOP3.LUT R2, R4, R3, RZ, 0x3c, !PT ;  /* 0x0000000304027212 */ /* 0x000fe400078e3cff */
[----:B------:R-:W-:Y:S02]  /*02f0*/  ISETP.GT.U32.AND P1, PT, R5, R8, PT ;  /* 0x000000080500720c */ /* 0x000fe40003f24070 */
[----:B------:R-:W-:-:S07]  /*0300*/  ISETP.GE.AND P3, PT, R2, RZ, PT ;  /* 0x000000ff0200720c */ /* 0x000fce0003f66270 */
[----:B------:R-:W-:Y:S01]  /*0310*/  @P0 VIADD R6, R6, 0x1 ;  /* 0x0000000106060836 */ /* 0x000fe20000000000 */
[----:B------:R-:W-:-:S03]  /*0320*/  ISETP.GE.AND P0, PT, R3, 0x1, PT ;  /* 0x000000010300780c */ /* 0x000fc60003f06270 */
[----:B------:R-:W-:Y:S01]  /*0330*/  @!P1 IADD3 R8, PT, PT, R8, -R5, RZ ;  /* 0x8000000508089210 */ /* 0x000fe20007ffe0ff */
[----:B------:R-:W-:-:S03]  /*0340*/  IMAD.MOV.U32 R2, RZ, RZ, R6 ;  /* 0x000000ffff027224 */ /* 0x000fc600078e0006 */
[----:B------:R-:W-:Y:S01]  /*0350*/  MOV R5, R8 ;  /* 0x0000000800057202 */ /* 0x000fe20000000f00 */
[----:B------:R-:W-:Y:S01]  /*0360*/  @!P3 IMAD.MOV R2, RZ, RZ, -R2 ;  /* 0x000000ffff02b224 */ /* 0x000fe200078e0a02 */
[----:B------:R-:W-:Y:S02]  /*0370*/  @!P5 LOP3.LUT R2, RZ, R3, RZ, 0x33, !PT ;  /* 0x00000003ff02d212 */ /* 0x000fe400078e33ff */
[----:B------:R-:W-:Y:S02]  /*0380*/  @!P2 IADD3 R5, PT, PT, -R5, RZ, RZ ;  /* 0x000000ff0505a210 */ /* 0x000fe40007ffe1ff */
[----:B------:R-:W-:Y:S01]  /*0390*/  @!P4 LOP3.LUT R5, RZ, R0, RZ, 0x33, !PT ;  /* 0x00000000ff05c212 */ /* 0x000fe200078e33ff */
[----:B-1----:R-:W-:Y:S06]  /*03a0*/  @!P0 BRA `(.L_x_75) ;  /* 0x0000000400a88947 */ /* 0x002fec0003800000 */
[C---:B------:R-:W-:Y:S01]  /*03b0*/  ISETP.GE.U32.AND P0, PT, R3.reuse, 0x8, PT ;  /* 0x000000080300780c */ /* 0x040fe20003f06070 */
[----:B------:R-:W-:Y:S01]  /*03c0*/  IMAD R7, R2, R3, RZ ;  /* 0x0000000302077224 */ /* 0x000fe200078e02ff */
[----:B------:R-:W-:Y:S01]  /*03d0*/  LOP3.LUT R6, R3, 0x7, RZ, 0xc0, !PT ;  /* 0x0000000703067812 */ /* 0x000fe200078ec0ff */
[----:B------:R-:W-:Y:S01]  /*03e0*/  IMAD.MOV.U32 R24, RZ, RZ, RZ ;  /* 0x000000ffff187224 */ /* 0x000fe200078e00ff */
[----:B------:R-:W-:Y:S02]  /*03f0*/  CS2R R12, SRZ ;  /* 0x00000000000c7805 */ /* 0x000fe4000001ff00 */
[----:B------:R-:W-:-:S07]  /*0400*/  ISETP.NE.AND P1, PT, R6, RZ, PT ;  /* 0x000000ff0600720c */ /* 0x000fce0003f25270 */
[----:B------:R-:W-:Y:S06]  /*0410*/  @!P0 BRA `(.L_x_76) ;  /* 0x0000000000b48947 */ /* 0x000fec0003800000 */
[----:B------:R-:W-:Y:S02]  /*0420*/  LOP3.LUT R24, R3, 0x7ffffff8, RZ, 0xc0, !PT ;  /* 0x7ffffff803187812 */ /* 0x000fe400078ec0ff */
[----:B------:R-:W-:Y:S02]  /*0430*/  CS2R R12, SRZ ;  /* 0x00000000000c7805 */ /* 0x000fe4000001ff00 */
[----:B------:R-:W-:Y:S02]  /*0440*/  MOV R4, R7 ;  /* 0x0000000700047202 */ /* 0x000fe40000000f00 */
[----:B------:R-:W-:Y:S01]  /*0450*/  MOV R25, R5 ;  /* 0x0000000500197202 */ /* 0x000fe20000000f00 */
[----:B------:R-:W-:-:S07]  /*0460*/  IMAD.MOV R26, RZ, RZ, -R24 ;  /* 0x000000ffff1a7224 */ /* 0x000fce00078e0a18 */
.L_x_77:
[----:B------:R-:W0:Y:S08]  /*0470*/  LDC.64 R22, c[0x0][0x380] ;  /* 0x0000e000ff167b82 */ /* 0x000e300000000a00 */
[----:B------:R-:W1:Y:S01]  /*0480*/  LDC.64 R18, c[0x0][0x388] ;  /* 0x0000e200ff127b82 */ /* 0x000e620000000a00 */
[----:B0-----:R-:W-:-:S05]  /*0490*/  IMAD.WIDE R22, R4, 0x8, R22 ;  /* 0x0000000804167825 */ /* 0x001fca00078e0216 */
[----:B------:R-:W2:Y:S01]  /*04a0*/  LDG.E.64 R10, desc[UR4][R22.64] ;  /* 0x00000004160a7981 */ /* 0x000ea2000c1e1b00 */
[----:B-1----:R-:W-:-:S03]  /*04b0*/  IMAD.WIDE R18, R25, 0x8, R18 ;  /* 0x0000000819127825 */ /* 0x002fc600078e0212 */
[----:B------:R-:W3:Y:S04]  /*04c0*/  LDG.E.64 R8, desc[UR4][R22.64+0x8] ;  /* 0x0000080416087981 */ /* 0x000ee8000c1e1b00 */
[----:B------:R-:W2:Y:S01]  /*04d0*/  LDG.E.64 R16, desc[UR4][R18.64] ;  /* 0x0000000412107981 */ /* 0x000ea2000c1e1b00 */
[----:B------:R-:W-:-:S05]  /*04e0*/  IMAD.WIDE R28, R0, 0x8, R18 ;  /* 0x00000008001c7825 */ /* 0x000fca00078e0212 */
[----:B------:R-:W3:Y:S01]  /*04f0*/  LDG.E.64 R14, desc[UR4][R28.64] ;  /* 0x000000041c0e7981 */ /* 0x000ee2000c1e1b00 */
[----:B------:R-:W-:Y:S01]  /*0500*/  IMAD.WIDE R20, R0, 0x8, R28 ;  /* 0x0000000800147825 */ /* 0x000fe200078e021c */
[----:B--2---:R-:W-:Y:S02]  /*0510*/  DFMA R16, R10, R16, R12 ;  /* 0x000000100a10722b */ /* 0x004fe4000000000c */
[----:B------:R-:W2:Y:S04]  /*0520*/  LDG.E.64 R12, desc[UR4][R22.64+0x10] ;  /* 0x00001004160c7981 */ /* 0x000ea8000c1e1b00 */
[----:B------:R0:W2:Y:S02]  /*0530*/  LDG.E.64 R10, desc[UR4][R20.64] ;  /* 0x00000004140a7981 */ /* 0x0000a4000c1e1b00 */
[----:B---3--:R-:W-:-:S02]  /*0540*/  DFMA R14, R8, R14, R16 ;  /* 0x0000000e080e722b */ /* 0x008fc40000000010 */
[----:B------:R-:W3:Y:S01]  /*0550*/  LDG.E.64 R8, desc[UR4][R22.64+0x18] ;  /* 0x0000180416087981 */ /* 0x000ee2000c1e1b00 */
[----:B0-----:R-:W-:-:S05]  /*0560*/  IMAD.WIDE R20, R0, 0x8, R20 ;  /* 0x0000000800147825 */ /* 0x001fca00078e0214 */
[----:B------:R-:W3:Y:S01]  /*0570*/  LDG.E.64 R16, desc[UR4][R20.64] ;  /* 0x0000000414107981 */ /* 0x000ee2000c1e1b00 */
[C---:B------:R-:W-:Y:S01]  /*0580*/  IMAD.WIDE R18, R0.reuse, 0x8, R20 ;  /* 0x0000000800127825 */ /* 0x040fe200078e0214 */
[----:B--2---:R-:W-:Y:S02]  /*0590*/  DFMA R10, R12, R10, R14 ;  /* 0x0000000a0c0a722b */ /* 0x004fe4000000000e */
[----:B------:R-:W2:Y:S04]  /*05a0*/  LDG.E.64 R20, desc[UR4][R22.64+0x38] ;  /* 0x0000380416147981 */ /* 0x000ea8000c1e1b00 */
[----:B------:R-:W4:Y:S04]  /*05b0*/  LDG.E.64 R14, desc[UR4][R22.64+0x20] ;  /* 0x00002004160e7981 */ /* 0x000f28000c1e1b00 */
[----:B------:R-:W4:Y:S01]  /*05c0*/  LDG.E.64 R12, desc[UR4][R18.64] ;  /* 0x00000004120c7981 */ /* 0x000f22000c1e1b00 */
[----:B------:R-:W-:Y:S01]  /*05d0*/  IMAD.WIDE R28, R0, 0x8, R18 ;  /* 0x00000008001c7825 */ /* 0x000fe200078e0212 */
[----:B---3--:R-:W-:-:S02]  /*05e0*/  DFMA R16, R8, R16, R10 ;  /* 0x000000100810722b */ /* 0x008fc4000000000a */
[----:B------:R-:W3:Y:S04]  /*05f0*/  LDG.E.64 R8, desc[UR4][R22.64+0x28] ;  /* 0x0000280416087981 */ /* 0x000ee8000c1e1b00 */
[----:B------:R0:W3:Y:S02]  /*0600*/  LDG.E.64 R10, desc[UR4][R28.64] ;  /* 0x000000041c0a7981 */ /* 0x0000e4000c1e1b00 */
[----:B0-----:R-:W-:-:S04]  /*0610*/  IMAD.WIDE R28, R0, 0x8, R28 ;  /* 0x00000008001c7825 */ /* 0x001fc800078e021c */
[----:B------:R-:W-:-:S06]  /*0620*/  IMAD.WIDE R18, R0, 0x8, R28 ;  /* 0x0000000800127825 */ /* 0x000fcc00078e021c */
[----:B------:R-:W2:Y:S01]  /*0630*/  LDG.E.64 R18, desc[UR4][R18.64] ;  /* 0x0000000412127981 */ /* 0x000ea2000c1e1b00 */
[----:B----4-:R-:W-:-:S03]  /*0640*/  DFMA R12, R14, R12, R16 ;  /* 0x0000000c0e0c722b */ /* 0x010fc60000000010 */
[----:B------:R-:W4:Y:S04]  /*0650*/  LDG.E.64 R14, desc[UR4][R22.64+0x30] ;  /* 0x00003004160e7981 */ /* 0x000f28000c1e1b00 */
[----:B------:R-:W4:Y:S01]  /*0660*/  LDG.E.64 R16, desc[UR4][R28.64] ;  /* 0x000000041c107981 */ /* 0x000f22000c1e1b00 */
[----:B------:R-:W-:Y:S01]  /*0670*/  IADD3 R26, PT, PT, R26, 0x8, RZ ;  /* 0x000000081a1a7810 */ /* 0x000fe20007ffe0ff */
[----:B---3--:R-:W-:-:S03]  /*0680*/  DFMA R8, R8, R10, R12 ;  /* 0x0000000a0808722b */ /* 0x008fc6000000000c */
[----:B------:R-:W-:Y:S01]  /*0690*/  ISETP.NE.AND P0, PT, R26, RZ, PT ;  /* 0x000000ff1a00720c */ /* 0x000fe20003f05270 */
[----:B------:R-:W-:Y:S01]  /*06a0*/  IMAD R25, R0, 0x8, R25 ;  /* 0x0000000800197824 */ /* 0x000fe200078e0219 */
[----:B------:R-:W-:-:S03]  /*06b0*/  IADD3 R4, PT, PT, R4, 0x8, RZ ;  /* 0x0000000804047810 */ /* 0x000fc60007ffe0ff */
[----:B----4-:R-:W-:-:S08]  /*06c0*/  DFMA R8, R14, R16, R8 ;  /* 0x000000100e08722b */ /* 0x010fd00000000008 */
[----:B--2---:R-:W-:Y:S01]  /*06d0*/  DFMA R12, R20, R18, R8 ;  /* 0x00000012140c722b */ /* 0x004fe20000000008 */
[----:B------:R-:W-:Y:S10]  /*06e0*/  @P0 BRA `(.L_x_77) ;  /* 0xfffffffc00600947 */ /* 0x000ff4000383ffff */
.L_x_76:
[----:B------:R-:W-:Y:S05]  /*06f0*/  @!P1 BRA `(.L_x_75) ;  /* 0x0000000000d49947 */ /* 0x000fea0003800000 */
[----:B------:R-:W-:Y:S02]  /*0700*/  ISETP.GE.U32.AND P0, PT, R6, 0x4, PT ;  /* 0x000000040600780c */ /* 0x000fe40003f06070 */
[----:B------:R-:W-:-:S04]  /*0710*/  LOP3.LUT R4, R3, 0x3, RZ, 0xc0, !PT ;  /* 0x0000000303047812 */ /* 0x000fc800078ec0ff */
[----:B------:R-:W-:-:S07]  /*0720*/  ISETP.NE.AND P1, PT, R4, RZ, PT ;  /* 0x000000ff0400720c */ /* 0x000fce0003f25270 */
[----:B------:R-:W-:Y:S06]  /*0730*/  @!P0 BRA `(.L_x_78) ;  /* 0x0000000000588947 */ /* 0x000fec0003800000 */
[----:B------:R-:W0:Y:S01]  /*0740*/  LDC.64 R28, c[0x0][0x380] ;  /* 0x0000e000ff1c7b82 */ /* 0x000e220000000a00 */
[----:B------:R-:W-:Y:S01]  /*0750*/  IADD3 R9, PT, PT, R7, R24, RZ ;  /* 0x0000001807097210 */ /* 0x000fe20007ffe0ff */
[----:B------:R-:W-:-:S06]  /*0760*/  IMAD R15, R24, R0, R5 ;  /* 0x00000000180f7224 */ /* 0x000fcc00078e0205 */
[----:B------:R-:W1:Y:S01]  /*0770*/  LDC.64 R10, c[0x0][0x388] ;  /* 0x0000e200ff0a7b82 */ /* 0x000e620000000a00 */
[----:B0-----:R-:W-:-:S05]  /*0780*/  IMAD.WIDE R28, R9, 0x8, R28 ;  /* 0x00000008091c7825 */ /* 0x001fca00078e021c */
[----:B------:R-:W2:Y:S01]  /*0790*/  LDG.E.64 R26, desc[UR4][R28.64] ;  /* 0x000000041c1a7981 */ /* 0x000ea2000c1e1b00 */
[----:B-1----:R-:W-:-:S05]  /*07a0*/  IMAD.WIDE R10, R15, 0x8, R10 ;  /* 0x000000080f0a7825 */ /* 0x002fca00078e020a */
[----:B------:R-:W2:Y:S01]  /*07b0*/  LDG.E.64 R8, desc[UR4][R10.64] ;  /* 0x000000040a087981 */ /* 0x000ea2000c1e1b00 */
[----:B------:R-:W-:-:S05]  /*07c0*/  IMAD.WIDE R16, R0, 0x8, R10 ;  /* 0x0000000800107825 */ /* 0x000fca00078e020a */
[----:B------:R-:W3:Y:S01]  /*07d0*/  LDG.E.64 R14, desc[UR4][R16.64] ;  /* 0x00000004100e7981 */ /* 0x000ee2000c1e1b00 */
[----:B------:R-:W-:-:S03]  /*07e0*/  IMAD.WIDE R20, R0, 0x8, R16 ;  /* 0x0000000800147825 */ /* 0x000fc600078e0210 */
[----:B------:R-:W3:Y:S04]  /*07f0*/  LDG.E.64 R10, desc[UR4][R28.64+0x8] ;  /* 0x000008041c0a7981 */ /* 0x000ee8000c1e1b00 */
[----:B------:R-:W4:Y:S01]  /*0800*/  LDG.E.64 R18, desc[UR4][R20.64] ;  /* 0x0000000414127981 */ /* 0x000f22000c1e1b00 */
[----:B------:R-:W-:-:S03]  /*0810*/  IMAD.WIDE R22, R0, 0x8, R20 ;  /* 0x0000000800167825 */ /* 0x000fc600078e0214 */
[----:B------:R-:W4:Y:S04]  /*0820*/  LDG.E.64 R16, desc[UR4][R28.64+0x10] ;  /* 0x000010041c107981 */ /* 0x000f28000c1e1b00 */
[----:B------:R-:W5:Y:S04]  /*0830*/  LDG.E.64 R22, desc[UR4][R22.64] ;  /* 0x0000000416167981 */ /* 0x000f68000c1e1b00 */
[----:B------:R-:W5:Y:S01]  /*0840*/  LDG.E.64 R20, desc[UR4][R28.64+0x18] ;  /* 0x000018041c147981 */ /* 0x000f62000c1e1b00 */
[----:B------:R-:W-:Y:S01]  /*0850*/  IADD3 R24, PT, PT, R24, 0x4, RZ ;  /* 0x0000000418187810 */ /* 0x000fe20007ffe0ff */
[----:B--2---:R-:W-:-:S08]  /*0860*/  DFMA R8, R26, R8, R12 ;  /* 0x000000081a08722b */ /* 0x004fd0000000000c */
[----:B---3--:R-:W-:-:S08]  /*0870*/  DFMA R8, R10, R14, R8 ;  /* 0x0000000e0a08722b */ /* 0x008fd00000000008 */
[----:B----4-:R-:W-:-:S08]  /*0880*/  DFMA R8, R16, R18, R8 ;  /* 0x000000121008722b */ /* 0x010fd00000000008 */
[----:B-----5:R-:W-:-:S11]  /*0890*/  DFMA R12, R20, R22, R8 ;  /* 0x00000016140c722b */ /* 0x020fd60000000008 */
.L_x_78:
[----:B------:R-:W-:Y:S05]  /*08a0*/  @!P1 BRA `(.L_x_75) ;  /* 0x0000000000689947 */ /* 0x000fea0003800000 */
[----:B------:R-:W0:Y:S01]  /*08b0*/  LDC.64 R20, c[0x0][0x380] ;  /* 0x0000e000ff147b82 */ /* 0x000e220000000a00 */
[----:B------:R-:W-:Y:S02]  /*08c0*/  ISETP.NE.AND P0, PT, R4, 0x1, PT ;  /* 0x000000010400780c */ /* 0x000fe40003f05270 */
[----:B------:R-:W-:-:S04]  /*08d0*/  LOP3.LUT R3, R3, 0x1, RZ, 0xc0, !PT ;  /* 0x0000000103037812 */ /* 0x000fc800078ec0ff */
[----:B------:R-:W-:Y:S01]  /*08e0*/  ISETP.NE.U32.AND P1, PT, R3, 0x1, PT ;  /* 0x000000010300780c */ /* 0x000fe20003f25070 */
[----:B------:R-:W1:Y:S06]  /*08f0*/  LDC.64 R14, c[0x0][0x388] ;  /* 0x0000e200ff0e7b82 */ /* 0x000e6c0000000a00 */
[----:B------:R-:W-:Y:S02]  /*0900*/  @P0 IMAD.IADD R17, R7, 0x1, R24 ;  /* 0x0000000107110824 */ /* 0x000fe400078e0218 */
[----:B------:R-:W2:Y:S01]  /*0910*/  LDC.64 R10, c[0x0][0x380] ;  /* 0x0000e000ff0a7b82 */ /* 0x000ea20000000a00 */
[----:B------:R-:W-:-:S07]  /*0920*/  @P0 IMAD R23, R24, R0, R5 ;  /* 0x0000000018170224 */ /* 0x000fce00078e0205 */
[----:B------:R-:W3:Y:S01]  /*0930*/  LDC.64 R8, c[0x0][0x388] ;  /* 0x0000e200ff087b82 */ /* 0x000ee20000000a00 */
[----:B0-----:R-:W-:Y:S01]  /*0940*/  @P0 IMAD.WIDE R20, R17, 0x8, R20 ;  /* 0x0000000811140825 */ /* 0x001fe200078e0214 */
[----:B------:R-:W-:-:S04]  /*0950*/  @P0 IADD3 R24, PT, PT, R24, 0x2, RZ ;  /* 0x0000000218180810 */ /* 0x000fc80007ffe0ff */
[----:B------:R-:W4:Y:S01]  /*0960*/  @P0 LDG.E.64 R16, desc[UR4][R20.64] ;  /* 0x0000000414100981 */ /* 0x000f22000c1e1b00 */
[----:B-1----:R-:W-:-:S05]  /*0970*/  @P0 IMAD.WIDE R22, R23, 0x8, R14 ;  /* 0x0000000817160825 */ /* 0x002fca00078e020e */
[----:B------:R-:W4:Y:S01]  /*0980*/  @P0 LDG.E.64 R14, desc[UR4][R22.64] ;  /* 0x00000004160e0981 */ /* 0x000f22000c1e1b00 */
[----:B------:R-:W-:Y:S01]  /*0990*/  @P0 IMAD.WIDE R18, R0, 0x8, R22 ;  /* 0x0000000800120825 */ /* 0x000fe200078e0216 */
[----:B------:R-:W-:Y:S02]  /*09a0*/  @!P1 IADD3 R3, PT, PT, R7, R24, RZ ;  /* 0x0000001807039210 */ /* 0x000fe40007ffe0ff */
[----:B------:R-:W5:Y:S01]  /*09b0*/  @P0 LDG.E.64 R6, desc[UR4][R20.64+0x8] ;  /* 0x0000080414060981 */ /* 0x000f62000c1e1b00 */
[----:B------:R-:W-:-:S03]  /*09c0*/  @!P1 IMAD R25, R24, R0, R5 ;  /* 0x0000000018199224 */ /* 0x000fc600078e0205 */
[----:B------:R-:W5:Y:S01]  /*09d0*/  @P0 LDG.E.64 R18, desc[UR4][R18.64] ;  /* 0x0000000412120981 */ /* 0x000f62000c1e1b00 */
[----:B--2---:R-:W-:-:S04]  /*09e0*/  @!P1 IMAD.WIDE R10, R3, 0x8, R10 ;  /* 0x00000008030a9825 */ /* 0x004fc800078e020a */
[----:B---3--:R-:W-:Y:S02]  /*09f0*/  @!P1 IMAD.WIDE R8, R25, 0x8, R8 ;  /* 0x0000000819089825 */ /* 0x008fe400078e0208 */
[----:B------:R-:W2:Y:S04]  /*0a00*/  @!P1 LDG.E.64 R10, desc[UR4][R10.64] ;  /* 0x000000040a0a9981 */ /* 0x000ea8000c1e1b00 */
[----:B------:R-:W2:Y:S01]  /*0a10*/  @!P1 LDG.E.64 R8, desc[UR4][R8.64] ;  /* 0x0000000408089981 */ /* 0x000ea2000c1e1b00 */
[----:B----4-:R-:W-:-:S08]  /*0a20*/  @P0 DFMA R14, R16, R14, R12 ;  /* 0x0000000e100e022b */ /* 0x010fd0000000000c */
[----:B-----5:R-:W-:-:S08]  /*0a30*/  @P0 DFMA R12, R6, R18, R14 ;  /* 0x00000012060c022b */ /* 0x020fd0000000000e */
[----:B--2---:R-:W-:-:S11]  /*0a40*/  @!P1 DFMA R12, R10, R8, R12 ;  /* 0x000000080a0c922b */ /* 0x004fd6000000000c */
.L_x_75:
[----:B------:R-:W0:Y:S01]  /*0a50*/  LDC.64 R6, c[0x0][0x390] ;  /* 0x0000e400ff067b82 */ /* 0x000e220000000a00 */
[----:B------:R-:W-:-:S04]  /*0a60*/  IMAD R3, R2, R0, R5 ;  /* 0x0000000002037224 */ /* 0x000fc800078e0205 */
[----:B0-----:R-:W-:-:S05]  /*0a70*/  IMAD.WIDE R2, R3, 0x8, R6 ;  /* 0x0000000803027825 */ /* 0x001fca00078e0206 */
[----:B------:R-:W-:Y:S01]  /*0a80*/  STG.E.64 desc[UR4][R2.64], R12 ;  /* 0x0000000c02007986 */ /* 0x000fe2000c101b04 */
[----:B------:R-:W-:Y:S05]  /*0a90*/  EXIT ;  /* 0x000000000000794d */ /* 0x000fea0003800000 */
.L_x_79:
        /* <DEDUP_REMOVED lines=14> */
.L_x_89:


//--------------------- .nv.shared._ZN3cub18CUB_300001_SM_10006detail8for_each13static_kernelINS2_12policy_hub_t12policy_500_tElN6thrust24THRUST_300001_SM_1000_NS8cuda_cub6__fill7functorINS7_6detail15normal_iteratorINS7_10device_ptrIdEEEEiEEEEvT0_T1_ --------------------------
	.section	.nv.shared._ZN3cub18CUB_300001_SM_10006detail8for_each13static_kernelINS2_12policy_hub_t12policy_500_tElN6thrust24THRUST_300001_SM_1000_NS8cuda_cub6__fill7functorINS7_6detail15normal_iteratorINS7_10device_ptrIdEEEEiEEEEvT0_T1_,"aw",@nobits
	.sectionflags	@""
	.align	16
	.zero		1024


//--------------------- .nv.shared.reserved.0     --------------------------
	.section	.nv.shared.reserved.0,"aw",@nobits
	.weak		__nv_reservedSMEM_offset_0_alias
	.size		__nv_reservedSMEM_offset_0_alias, 0, 64
	.other		__nv_reservedSMEM_offset_0_alias,@"STO_CUDA_RESERVED_SHARED STV_DEFAULT"
__nv_reservedSMEM_offset_0_alias:
	.zero		0
	.zero		64


//--------------------- .nv.global                --------------------------
	.section	.nv.global,"aw",@nobits
.nv.global:
	.type		_ZN34_INTERNAL_b8a8ed4d_4_k_cu_84b8156a6thrust24THRUST_300001_SM_1000_NS3seqE,@object
	.size		_ZN34_INTERNAL_b8a8ed4d_4_k_cu_84b8156a6thrust24THRUST_300001_SM_1000_NS3seqE,(_ZN34_INTERNAL_b8a8ed4d_4_k_cu_84b8156a4cuda3std3__48in_placeE - _ZN34_INTERNAL_b8a8ed4d_4_k_cu_84b8156a6thrust24THRUST_300001_SM_1000_NS3seqE)
_ZN34_INTERNAL_b8a8ed4d_4_k_cu_84b8156a6thrust24THRUST_300001_SM_1000_NS3seqE:
	.zero		1
	.type		_ZN34_INTERNAL_b8a8ed4d_4_k_cu_84b8156a4cuda3std3__48in_placeE,@object
	.size		_ZN34_INTERNAL_b8a8ed4d_4_k_cu_84b8156a4cuda3std3__48in_placeE,(_ZN34_INTERNAL_b8a8ed4d_4_k_cu_84b8156a4cuda3std6ranges3__45__cpo4sizeE - _ZN34_INTERNAL_b8a8ed4d_4_k_cu_84b8156a4cuda3std3__48in_placeE)
_ZN34_INTERNAL_b8a8ed4d_4_k_cu_84b8156a4cuda3std3__48in_placeE:
	.zero		1
	.type		_ZN34_INTERNAL_b8a8ed4d_4_k_cu_84b8156a4cuda3std6ranges3__45__cpo4sizeE,@object
	.size		_ZN34_INTERNAL_b8a8ed4d_4_k_cu_84b8156a4cuda3std6ranges3__45__cpo4sizeE,(_ZN34_INTERNAL_b8a8ed4d_4_k_cu_84b8156a6thrust24THRUST_300001_SM_1000_NS12placeholders2_3E - _ZN34_INTERNAL_b8a8ed4d_4_k_cu_84b8156a4cuda3std6ranges3__45__cpo4sizeE)
_ZN34_INTERNAL_b8a8ed4d_4_k_cu_84b8156a4cuda3std6ranges3__45__cpo4sizeE:
	.zero		1
	.type		_ZN34_INTERNAL_b8a8ed4d_4_k_cu_84b8156a6thrust24THRUST_300001_SM_1000_NS12placeholders2_3E,@object
	.size		_ZN34_INTERNAL_b8a8ed4d_4_k_cu_84b8156a6thrust24THRUST_300001_SM_1000_NS12placeholders2_3E,(_ZN34_INTERNAL_b8a8ed4d_4_k_cu_84b8156a4cuda3std3__45__cpo6cbeginE - _ZN34_INTERNAL_b8a8ed4d_4_k_cu_84b8156a6thrust24THRUST_300001_SM_1000_NS12placeholders2_3E)
_ZN34_INTERNAL_b8a8ed4d_4_k_cu_84b8156a6thrust24THRUST_300001_SM_1000_NS12placeholders2_3E:
	.zero		1
	.type		_ZN34_INTERNAL_b8a8ed4d_4_k_cu_84b8156a4cuda3std3__45__cpo6cbeginE,@object
	.size		_ZN34_INTERNAL_b8a8ed4d_4_k_cu_84b8156a4cuda3std3__45__cpo6cbeginE,(_ZN34_INTERNAL_b8a8ed4d_4_k_cu_84b8156a4cuda3std6ranges3__45__cpo6cbeginE - _ZN34_INTERNAL_b8a8ed4d_4_k_cu_84b8156a4cuda3std3__45__cpo6cbeginE)
_ZN34_INTERNAL_b8a8ed4d_4_k_cu_84b8156a4cuda3std3__45__cpo6cbeginE:
	.zero		1
	.type		_ZN34_INTERNAL_b8a8ed4d_4_k_cu_84b8156a4cuda3std6ranges3__45__cpo6cbeginE,@object
	.size		_ZN34_INTERNAL_b8a8ed4d_4_k_cu_84b8156a4cuda3std6ranges3__45__cpo6cbeginE,(_ZN34_INTERNAL_b8a8ed4d_4_k_cu_84b8156a6thrust24THRUST_300001_SM_1000_NS12placeholders2_7E - _ZN34_INTERNAL_b8a8ed4d_4_k_cu_84b8156a4cuda3std6ranges3__45__cpo6cbeginE)
_ZN34_INTERNAL_b8a8ed4d_4_k_cu_84b8156a4cuda3std6ranges3__45__cpo6cbeginE:
	.zero		1
	.type		_ZN34_INTERNAL_b8a8ed4d_4_k_cu_84b8156a6thrust24THRUST_300001_SM_1000_NS12placeholders2_7E,@object
	.size		_ZN34_INTERNAL_b8a8ed4d_4_k_cu_84b8156a6thrust24THRUST_300001_SM_1000_NS12placeholders2_7E,(_ZN34_INTERNAL_b8a8ed4d_4_k_cu_84b8156a4cuda3std3__45__cpo7crbeginE - _ZN34_INTERNAL_b8a8ed4d_4_k_cu_84b8156a6thrust24THRUST_300001_SM_1000_NS12placeholders2_7E)
_ZN34_INTERNAL_b8a8ed4d_4_k_cu_84b8156a6thrust24THRUST_300001_SM_1000_NS12placeholders2_7E:
	.zero		1
	.type		_ZN34_INTERNAL_b8a8ed4d_4_k_cu_84b8156a4cuda3std3__45__cpo7crbeginE,@object
	.size		_ZN34_INTERNAL_b8a8ed4d_4_k_cu_84b8156a4cuda3std3__45__cpo7crbeginE,(_ZN34_INTERNAL_b8a8ed4d_4_k_cu_84b8156a4cuda3std6ranges3__45__cpo4nextE - _ZN34_INTERNAL_b8a8ed4d_4_k_cu_84b8156a4cuda3std3__45__cpo7crbeginE)
_ZN34_INTERNAL_b8a8ed4d_4_k_cu_84b8156a4cuda3std3__45__cpo7crbeginE:
	.zero		1
	.type		_ZN34_INTERNAL_b8a8ed4d_4_k_cu_84b8156a4cuda3std6ranges3__45__cpo4nextE,@object
	.size		_ZN34_INTERNAL_b8a8ed4d_4_k_cu_84b8156a4cuda3std6ranges3__45__cpo4nextE,(_ZN34_INTERNAL_b8a8ed4d_4_k_cu_84b8156a4cuda3std6ranges3__45__cpo4swapE - _ZN34_INTERNAL_b8a8ed4d_4_k_cu_84b8156a4cuda3std6ranges3__45__cpo4nextE)
_ZN34_INTERNAL_b8a8ed4d_4_k_cu_84b8156a4cuda3std6ranges3__45__cpo4nextE:
	.zero		1
	.type		_ZN34_INTERNAL_b8a8ed4d_4_k_cu_84b8156a4cuda3std6ranges3__45__cpo4swapE,@object
	.size		_ZN34_INTERNAL_b8a8ed4d_4_k_cu_84b8156a4cuda3std6ranges3__45__cpo4swapE,(_ZN34_INTERNAL_b8a8ed4d_4_k_cu_84b8156a6thrust24THRUST_300001_SM_1000_NS8cuda_cub10par_nosyncE - _ZN34_INTERNAL_b8a8ed4d_4_k_cu_84b8156a4cuda3std6ranges3__45__cpo4swapE)
_ZN34_INTERNAL_b8a8ed4d_4_k_cu_84b8156a4cuda3std6ranges3__45__cpo4swapE:
	.zero		1
	.type		_ZN34_INTERNAL_b8a8ed4d_4_k_cu_84b8156a6thrust24THRUST_300001_SM_1000_NS8cuda_cub10par_nosyncE,@object
	.size		_ZN34_INTERNAL_b8a8ed4d_4_k_cu_84b8156a6thrust24THRUST_300001_SM_1000_NS8cuda_cub10par_nosyncE,(_ZN34_INTERNAL_b8a8ed4d_4_k_cu_84b8156a6thrust24THRUST_300001_SM_1000_NS12placeholders2_9E - _ZN34_INTERNAL_b8a8ed4d_4_k_cu_84b8156a6thrust24THRUST_300001_SM_1000_NS8cuda_cub10par_nosyncE)
_ZN34_INTERNAL_b8a8ed4d_4_k_cu_84b8156a6thrust24THRUST_300001_SM_1000_NS8cuda_cub10par_nosyncE:
	.zero		1
	.type		_ZN34_INTERNAL_b8a8ed4d_4_k_cu_84b8156a6thrust24THRUST_300001_SM_1000_NS12placeholders2_9E,@object
	.size		_ZN34_INTERNAL_b8a8ed4d_4_k_cu_84b8156a6thrust24THRUST_300001_SM_1000_NS12placeholders2_9E,(_ZN34_INTERNAL_b8a8ed4d_4_k_cu_84b8156a4cuda3std3__436_GLOBAL__N__b8a8ed4d_4_k_cu_84b8156a6ignoreE - _ZN34_INTERNAL_b8a8ed4d_4_k_cu_84b8156a6thrust24THRUST_300001_SM_1000_NS12placeholders2_9E)
_ZN34_INTERNAL_b8a8ed4d_4_k_cu_84b8156a6thrust24THRUST_300001_SM_1000_NS12placeholders2_9E:
	.zero		1
	.type		_ZN34_INTERNAL_b8a8ed4d_4_k_cu_84b8156a4cuda3std3__436_GLOBAL__N__b8a8ed4d_4_k_cu_84b8156a6ignoreE,@object
	.size		_ZN34_INTERNAL_b8a8ed4d_4_k_cu_84b8156a4cuda3std3__436_GLOBAL__N__b8a8ed4d_4_k_cu_84b8156a6ignoreE,(_ZN34_INTERNAL_b8a8ed4d_4_k_cu_84b8156a4cuda3std6ranges3__45__cpo4dataE - _ZN34_INTERNAL_b8a8ed4d_4_k_cu_84b8156a4cuda3std3__436_GLOBAL__N__b8a8ed4d_4_k_cu_84b8156a6ignoreE)
_ZN34_INTERNAL_b8a8ed4d_4_k_cu_84b8156a4cuda3std3__436_GLOBAL__N__b8a8ed4d_4_k_cu_84b8156a6ignoreE:
	.zero		1
	.type		_ZN34_INTERNAL_b8a8ed4d_4_k_cu_84b8156a4cuda3std6ranges3__45__cpo4dataE,@object
	.size		_ZN34_INTERNAL_b8a8ed4d_4_k_cu_84b8156a4cuda3std6ranges3__45__cpo4dataE,(_ZN34_INTERNAL_b8a8ed4d_4_k_cu_84b8156a6thrust24THRUST_300001_SM_1000_NS12placeholders2_1E - _ZN34_INTERNAL_b8a8ed4d_4_k_cu_84b8156a4cuda3std6ranges3__45__cpo4dataE)
_ZN34_INTERNAL_b8a8ed4d_4_k_cu_84b8156a4cuda3std6ranges3__45__cpo4dataE:
	.zero		1
	.type		_ZN34_INTERNAL_b8a8ed4d_4_k_cu_84b8156a6thrust24THRUST_300001_SM_1000_NS12placeholders2_1E,@object
	.size		_ZN34_INTERNAL_b8a8ed4d_4_k_cu_84b8156a6thrust24THRUST_300001_SM_1000_NS12placeholders2_1E,(_ZN34_INTERNAL_b8a8ed4d_4_k_cu_84b8156a4cuda3std3__45__cpo5beginE - _ZN34_INTERNAL_b8a8ed4d_4_k_cu_84b8156a6thrust24THRUST_300001_SM_1000_NS12placeholders2_1E)
_ZN34_INTERNAL_b8a8ed4d_4_k_cu_84b8156a6thrust24THRUST_300001_SM_1000_NS12placeholders2_1E:
	.zero		1
	.type		_ZN34_INTERNAL_b8a8ed4d_4_k_cu_84b8156a4cuda3std3__45__cpo5beginE,@object
	.size		_ZN34_INTERNAL_b8a8ed4d_4_k_cu_84b8156a4cuda3std3__45__cpo5beginE,(_ZN34_INTERNAL_b8a8ed4d_4_k_cu_84b8156a4cuda3std6ranges3__45__cpo5beginE - _ZN34_INTERNAL_b8a8ed4d_4_k_cu_84b8156a4cuda3std3__45__cpo5beginE)
_ZN34_INTERNAL_b8a8ed4d_4_k_cu_84b8156a4cuda3std3__45__cpo5beginE:
	.zero		1
	.type		_ZN34_INTERNAL_b8a8ed4d_4_k_cu_84b8156a4cuda3std6ranges3__45__cpo5beginE,@object
	.size		_ZN34_INTERNAL_b8a8ed4d_4_k_cu_84b8156a4cuda3std6ranges3__45__cpo5beginE,(_ZN34_INTERNAL_b8a8ed4d_4_k_cu_84b8156a6thrust24THRUST_300001_SM_1000_NS12placeholders2_5E - _ZN34_INTERNAL_b8a8ed4d_4_k_cu_84b8156a4cuda3std6ranges3__45__cpo5beginE)
_ZN34_INTERNAL_b8a8ed4d_4_k_cu_84b8156a4cuda3std6ranges3__45__cpo5beginE:
	.zero		1
	.type		_ZN34_INTERNAL_b8a8ed4d_4_k_cu_84b8156a6thrust24THRUST_300001_SM_1000_NS12placeholders2_5E,@object
	.size		_ZN34_INTERNAL_b8a8ed4d_4_k_cu_84b8156a6thrust24THRUST_300001_SM_1000_NS12placeholders2_5E,(_ZN34_INTERNAL_b8a8ed4d_4_k_cu_84b8156a4cuda3std3__45__cpo6rbeginE - _ZN34_INTERNAL_b8a8ed4d_4_k_cu_84b8156a6thrust24THRUST_300001_SM_1000_NS12placeholders2_5E)
_ZN34_INTERNAL_b8a8ed4d_4_k_cu_84b8156a6thrust24THRUST_300001_SM_1000_NS12placeholders2_5E:
	.zero		1
	.type		_ZN34_INTERNAL_b8a8ed4d_4_k_cu_84b8156a4cuda3std3__45__cpo6rbeginE,@object
	.size		_ZN34_INTERNAL_b8a8ed4d_4_k_cu_84b8156a4cuda3std3__45__cpo6rbeginE,(_ZN34_INTERNAL_b8a8ed4d_4_k_cu_84b8156a4cuda3std6ranges3__45__cpo7advanceE - _ZN34_INTERNAL_b8a8ed4d_4_k_cu_84b8156a4cuda3std3__45__cpo6rbeginE)
_ZN34_INTERNAL_b8a8ed4d_4_k_cu_84b8156a4cuda3std3__45__cpo6rbeginE:
	.zero		1
	.type		_ZN34_INTERNAL_b8a8ed4d_4_k_cu_84b8156a4cuda3std6ranges3__45__cpo7advanceE,@object
	.size		_ZN34_INTERNAL_b8a8ed4d_4_k_cu_84b8156a4cuda3std6ranges3__45__cpo7advanceE,(_ZN34_INTERNAL_b8a8ed4d_4_k_cu_84b8156a4cuda3std3__47nulloptE - _ZN34_INTERNAL_b8a8ed4d_4_k_cu_84b8156a4cuda3std6ranges3__45__cpo7advanceE)
_ZN34_INTERNAL_b8a8ed4d_4_k_cu_84b8156a4cuda3std6ranges3__45__cpo7advanceE:
	.zero		1
	.type		_ZN34_INTERNAL_b8a8ed4d_4_k_cu_84b8156a4cuda3std3__47nulloptE,@object
	.size		_ZN34_INTERNAL_b8a8ed4d_4_k_cu_84b8156a4cuda3std3__47nulloptE,(_ZN34_INTERNAL_b8a8ed4d_4_k_cu_84b8156a4cuda3std6ranges3__45__cpo8distanceE - _ZN34_INTERNAL_b8a8ed4d_4_k_cu_84b8156a4cuda3std3__47nulloptE)
_ZN34_INTERNAL_b8a8ed4d_4_k_cu_84b8156a4cuda3std3__47nulloptE:
	.zero		1
	.type		_ZN34_INTERNAL_b8a8ed4d_4_k_cu_84b8156a4cuda3std6ranges3__45__cpo8distanceE,@object
	.size		_ZN34_INTERNAL_b8a8ed4d_4_k_cu_84b8156a4cuda3std6ranges3__45__cpo8distanceE,(_ZN34_INTERNAL_b8a8ed4d_4_k_cu_84b8156a6thrust24THRUST_300001_SM_1000_NS12placeholders3_10E - _ZN34_INTERNAL_b8a8ed4d_4_k_cu_84b8156a4cuda3std6ranges3__45__cpo8distanceE)
_ZN34_INTERNAL_b8a8ed4d_4_k_cu_84b8156a4cuda3std6ranges3__45__cpo8distanceE:
	.zero		1
	.type		_ZN34_INTERNAL_b8a8ed4d_4_k_cu_84b8156a6thrust24THRUST_300001_SM_1000_NS12placeholders3_10E,@object
	.size		_ZN34_INTERNAL_b8a8ed4d_4_k_cu_84b8156a6thrust24THRUST_300001_SM_1000_NS12placeholders3_10E,(_ZN34_INTERNAL_b8a8ed4d_4_k_cu_84b8156a4cuda3std3__419piecewise_constructE - _ZN34_INTERNAL_b8a8ed4d_4_k_cu_84b8156a6thrust24THRUST_300001_SM_1000_NS12placeholders3_10E)
_ZN34_INTERNAL_b8a8ed4d_4_k_cu_84b8156a6thrust24THRUST_300001_SM_1000_NS12placeholders3_10E:
	.zero		1
	.type		_ZN34_INTERNAL_b8a8ed4d_4_k_cu_84b8156a4cuda3std3__419piecewise_constructE,@object
	.size		_ZN34_INTERNAL_b8a8ed4d_4_k_cu_84b8156a4cuda3std3__419piecewise_constructE,(_ZN34_INTERNAL_b8a8ed4d_4_k_cu_84b8156a4cuda3std6ranges3__45__cpo5cdataE - _ZN34_INTERNAL_b8a8ed4d_4_k_cu_84b8156a4cuda3std3__419piecewise_constructE)
_ZN34_INTERNAL_b8a8ed4d_4_k_cu_84b8156a4cuda3std3__419piecewise_constructE:
	.zero		1
	.type		_ZN34_INTERNAL_b8a8ed4d_4_k_cu_84b8156a4cuda3std6ranges3__45__cpo5cdataE,@object
	.size		_ZN34_INTERNAL_b8a8ed4d_4_k_cu_84b8156a4cuda3std6ranges3__45__cpo5cdataE,(_ZN34_INTERNAL_b8a8ed4d_4_k_cu_84b8156a6thrust24THRUST_300001_SM_1000_NS12placeholders2_2E - _ZN34_INTERNAL_b8a8ed4d_4_k_cu_84b8156a4cuda3std6ranges3__45__cpo5cdataE)
_ZN34_INTERNAL_b8a8ed4d_4_k_cu_84b8156a4cuda3std6ranges3__45__cpo5cdataE:
	.zero		1
	.type		_ZN34_INTERNAL_b8a8ed4d_4_k_cu_84b8156a6thrust24THRUST_300001_SM_1000_NS12placeholders2_2E,@object
	.size		_ZN34_INTERNAL_b8a8ed4d_4_k_cu_84b8156a6thrust24THRUST_300001_SM_1000_NS12placeholders2_2E,(_ZN34_INTERNAL_b8a8ed4d_4_k_cu_84b8156a4cuda3std3__45__cpo3endE - _ZN34_INTERNAL_b8a8ed4d_4_k_cu_84b8156a6thrust24THRUST_300001_SM_1000_NS12placeholders2_2E)
_ZN34_INTERNAL_b8a8ed4d_4_k_cu_84b8156a6thrust24THRUST_300001_SM_1000_NS12placeholders2_2E:
	.zero		1
	.type		_ZN34_INTERNAL_b8a8ed4d_4_k_cu_84b8156a4cuda3std3__45__cpo3endE,@object
	.size		_ZN34_INTERNAL_b8a8ed4d_4_k_cu_84b8156a4cuda3std3__45__cpo3endE,(_ZN34_INTERNAL_b8a8ed4d_4_k_cu_84b8156a4cuda3std6ranges3__45__cpo3endE - _ZN34_INTERNAL_b8a8ed4d_4_k_cu_84b8156a4cuda3std3__45__cpo3endE)
_ZN34_INTERNAL_b8a8ed4d_4_k_cu_84b8156a4cuda3std3__45__cpo3endE:
	.zero		1
	.type		_ZN34_INTERNAL_b8a8ed4d_4_k_cu_84b8156a4cuda3std6ranges3__45__cpo3endE,@object
	.size		_ZN34_INTERNAL_b8a8ed4d_4_k_cu_84b8156a4cuda3std6ranges3__45__cpo3endE,(_ZN34_INTERNAL_b8a8ed4d_4_k_cu_84b8156a6thrust24THRUST_300001_SM_1000_NS12placeholders2_6E - _ZN34_INTERNAL_b8a8ed4d_4_k_cu_84b8156a4cuda3std6ranges3__45__cpo3endE)
_ZN34_INTERNAL_b8a8ed4d_4_k_cu_84b8156a4cuda3std6ranges3__45__cpo3endE:
	.zero		1
	.type		_ZN34_INTERNAL_b8a8ed4d_4_k_cu_84b8156a6thrust24THRUST_300001_SM_1000_NS12placeholders2_6E,@object
	.size		_ZN34_INTERNAL_b8a8ed4d_4_k_cu_84b8156a6thrust24THRUST_300001_SM_1000_NS12placeholders2_6E,(_ZN34_INTERNAL_b8a8ed4d_4_k_cu_84b8156a4cuda3std3__45__cpo4rendE - _ZN34_INTERNAL_b8a8ed4d_4_k_cu_84b8156a6thrust24THRUST_300001_SM_1000_NS12placeholders2_6E)
_ZN34_INTERNAL_b8a8ed4d_4_k_cu_84b8156a6thrust24THRUST_300001_SM_1000_NS12placeholders2_6E:
	.zero		1
	.type		_ZN34_INTERNAL_b8a8ed4d_4_k_cu_84b8156a4cuda3std3__45__cpo4rendE,@object
	.size		_ZN34_INTERNAL_b8a8ed4d_4_k_cu_84b8156a4cuda3std3__45__cpo4rendE,(_ZN34_INTERNAL_b8a8ed4d_4_k_cu_84b8156a4cuda3std6ranges3__45__cpo9iter_swapE - _ZN34_INTERNAL_b8a8ed4d_4_k_cu_84b8156a4cuda3std3__45__cpo4rendE)
_ZN34_INTERNAL_b8a8ed4d_4_k_cu_84b8156a4cuda3std3__45__cpo4rendE:
	.zero		1
	.type		_ZN34_INTERNAL_b8a8ed4d_4_k_cu_84b8156a4cuda3std6ranges3__45__cpo9iter_swapE,@object
	.size		_ZN34_INTERNAL_b8a8ed4d_4_k_cu_84b8156a4cuda3std6ranges3__45__cpo9iter_swapE,(_ZN34_INTERNAL_b8a8ed4d_4_k_cu_84b8156a4cuda3std3__48unexpectE - _ZN34_INTERNAL_b8a8ed4d_4_k_cu_84b8156a4cuda3std6ranges3__45__cpo9iter_swapE)
_ZN34_INTERNAL_b8a8ed4d_4_k_cu_84b8156a4cuda3std6ranges3__45__cpo9iter_swapE:
	.zero		1
	.type		_ZN34_INTERNAL_b8a8ed4d_4_k_cu_84b8156a4cuda3std3__48unexpectE,@object
	.size		_ZN34_INTERNAL_b8a8ed4d_4_k_cu_84b8156a4cuda3std3__48unexpectE,(_ZN34_INTERNAL_b8a8ed4d_4_k_cu_84b8156a6thrust24THRUST_300001_SM_1000_NS8cuda_cub3parE - _ZN34_INTERNAL_b8a8ed4d_4_k_cu_84b8156a4cuda3std3__48unexpectE)
_ZN34_INTERNAL_b8a8ed4d_4_k_cu_84b8156a4cuda3std3__48unexpectE:
	.zero		1
	.type		_ZN34_INTERNAL_b8a8ed4d_4_k_cu_84b8156a6thrust24THRUST_300001_SM_1000_NS8cuda_cub3parE,@object
	.size		_ZN34_INTERNAL_b8a8ed4d_4_k_cu_84b8156a6thrust24THRUST_300001_SM_1000_NS8cuda_cub3parE,(_ZN34_INTERNAL_b8a8ed4d_4_k_cu_84b8156a6thrust24THRUST_300001_SM_1000_NS12placeholders2_4E - _ZN34_INTERNAL_b8a8ed4d_4_k_cu_84b8156a6thrust24THRUST_300001_SM_1000_NS8cuda_cub3parE)
_ZN34_INTERNAL_b8a8ed4d_4_k_cu_84b8156a6thrust24THRUST_300001_SM_1000_NS8cuda_cub3parE:
	.zero		1
	.type		_ZN34_INTERNAL_b8a8ed4d_4_k_cu_84b8156a6thrust24THRUST_300001_SM_1000_NS12placeholders2_4E,@object
	.size		_ZN34_INTERNAL_b8a8ed4d_4_k_cu_84b8156a6thrust24THRUST_300001_SM_1000_NS12placeholders2_4E,(_ZN34_INTERNAL_b8a8ed4d_4_k_cu_84b8156a4cuda3std3__45__cpo4cendE - _ZN34_INTERNAL_b8a8ed4d_4_k_cu_84b8156a6thrust24THRUST_300001_SM_1000_NS12placeholders2_4E)
_ZN34_INTERNAL_b8a8ed4d_4_k_cu_84b8156a6thrust24THRUST_300001_SM_1000_NS12placeholders2_4E:
	.zero		1
	.type		_ZN34_INTERNAL_b8a8ed4d_4_k_cu_84b8156a4cuda3std3__45__cpo4cendE,@object
	.size		_ZN34_INTERNAL_b8a8ed4d_4_k_cu_84b8156a4cuda3std3__45__cpo4cendE,(_ZN34_INTERNAL_b8a8ed4d_4_k_cu_84b8156a4cuda3std6ranges3__45__cpo4cendE - _ZN34_INTERNAL_b8a8ed4d_4_k_cu_84b8156a4cuda3std3__45__cpo4cendE)
_ZN34_INTERNAL_b8a8ed4d_4_k_cu_84b8156a4cuda3std3__45__cpo4cendE:
	.zero		1
	.type		_ZN34_INTERNAL_b8a8ed4d_4_k_cu_84b8156a4cuda3std6ranges3__45__cpo4cendE,@object
	.size		_ZN34_INTERNAL_b8a8ed4d_4_k_cu_84b8156a4cuda3std6ranges3__45__cpo4cendE,(_ZN34_INTERNAL_b8a8ed4d_4_k_cu_84b8156a4cuda3std3__420unreachable_sentinelE - _ZN34_INTERNAL_b8a8ed4d_4_k_cu_84b8156a4cuda3std6ranges3__45__cpo4cendE)
_ZN34_INTERNAL_b8a8ed4d_4_k_cu_84b8156a4cuda3std6ranges3__45__cpo4cendE:
	.zero		1
	.type		_ZN34_INTERNAL_b8a8ed4d_4_k_cu_84b8156a4cuda3std3__420unreachable_sentinelE,@object
	.size		_ZN34_INTERNAL_b8a8ed4d_4_k_cu_84b8156a4cuda3std3__420unreachable_sentinelE,(_ZN34_INTERNAL_b8a8ed4d_4_k_cu_84b8156a4cuda3std6ranges3__45__cpo5ssizeE - _ZN34_INTERNAL_b8a8ed4d_4_k_cu_84b8156a4cuda3std3__420unreachable_sentinelE)
_ZN34_INTERNAL_b8a8ed4d_4_k_cu_84b8156a4cuda3std3__420unreachable_sentinelE:
	.zero		1
	.type		_ZN34_INTERNAL_b8a8ed4d_4_k_cu_84b8156a4cuda3std6ranges3__45__cpo5ssizeE,@object
	.size		_ZN34_INTERNAL_b8a8ed4d_4_k_cu_84b8156a4cuda3std6ranges3__45__cpo5ssizeE,(_ZN34_INTERNAL_b8a8ed4d_4_k_cu_84b8156a6thrust24THRUST_300001_SM_1000_NS12placeholders2_8E - _ZN34_INTERNAL_b8a8ed4d_4_k_cu_84b8156a4cuda3std6ranges3__45__cpo5ssizeE)
_ZN34_INTERNAL_b8a8ed4d_4_k_cu_84b8156a4cuda3std6ranges3__45__cpo5ssizeE:
	.zero		1
	.type		_ZN34_INTERNAL_b8a8ed4d_4_k_cu_84b8156a6thrust24THRUST_300001_SM_1000_NS12placeholders2_8E,@object
	.size		_ZN34_INTERNAL_b8a8ed4d_4_k_cu_84b8156a6thrust24THRUST_300001_SM_1000_NS12placeholders2_8E,(_ZN34_INTERNAL_b8a8ed4d_4_k_cu_84b8156a4cuda3std3__45__cpo5crendE - _ZN34_INTERNAL_b8a8ed4d_4_k_cu_84b8156a6thrust24THRUST_300001_SM_1000_NS12placeholders2_8E)
_ZN34_INTERNAL_b8a8ed4d_4_k_cu_84b8156a6thrust24THRUST_300001_SM_1000_NS12placeholders2_8E:
	.zero		1
	.type		_ZN34_INTERNAL_b8a8ed4d_4_k_cu_84b8156a4cuda3std3__45__cpo5crendE,@object
	.size		_ZN34_INTERNAL_b8a8ed4d_4_k_cu_84b8156a4cuda3std3__45__cpo5crendE,(_ZN34_INTERNAL_b8a8ed4d_4_k_cu_84b8156a4cuda3std6ranges3__45__cpo4prevE - _ZN34_INTERNAL_b8a8ed4d_4_k_cu_84b8156a4cuda3std3__45__cpo5crendE)
_ZN34_INTERNAL_b8a8ed4d_4_k_cu_84b8156a4cuda3std3__45__cpo5crendE:
	.zero		1
	.type		_ZN34_INTERNAL_b8a8ed4d_4_k_cu_84b8156a4cuda3std6ranges3__45__cpo4prevE,@object
	.size		_ZN34_INTERNAL_b8a8ed4d_4_k_cu_84b8156a4cuda3std6ranges3__45__cpo4prevE,(_ZN34_INTERNAL_b8a8ed4d_4_k_cu_84b8156a4cuda3std6ranges3__45__cpo9iter_moveE - _ZN34_INTERNAL_b8a8ed4d_4_k_cu_84b8156a4cuda3std6ranges3__45__cpo4prevE)
_ZN34_INTERNAL_b8a8ed4d_4_k_cu_84b8156a4cuda3std6ranges3__45__cpo4prevE:
	.zero		1
	.type		_ZN34_INTERNAL_b8a8ed4d_4_k_cu_84b8156a4cuda3std6ranges3__45__cpo9iter_moveE,@object
	.size		_ZN34_INTERNAL_b8a8ed4d_4_k_cu_84b8156a4cuda3std6ranges3__45__cpo9iter_moveE,(_ZN34_INTERNAL_b8a8ed4d_4_k_cu_84b8156a6thrust24THRUST_300001_SM_1000_NS6system6detail10sequential3seqE - _ZN34_INTERNAL_b8a8ed4d_4_k_cu_84b8156a4cuda3std6ranges3__45__cpo9iter_moveE)
_ZN34_INTERNAL_b8a8ed4d_4_k_cu_84b8156a4cuda3std6ranges3__45__cpo9iter_moveE:
	.zero		1
	.type		_ZN34_INTERNAL_b8a8ed4d_4_k_cu_84b8156a6thrust24THRUST_300001_SM_1000_NS6system6detail10sequential3seqE,@object
	.size		_ZN34_INTERNAL_b8a8ed4d_4_k_cu_84b8156a6thrust24THRUST_300001_SM_1000_NS6system6detail10sequential3seqE,(.L_31 - _ZN34_INTERNAL_b8a8ed4d_4_k_cu_84b8156a6thrust24THRUST_300001_SM_1000_NS6system6detail10sequential3seqE)
_ZN34_INTERNAL_b8a8ed4d_4_k_cu_84b8156a6thrust24THRUST_300001_SM_1000_NS6system6detail10sequential3seqE:
	.zero		1
.L_31:


//--------------------- .nv.shared._ZN3cub18CUB_300001_SM_10006detail8for_each13static_kernelINS2_12policy_hub_t12policy_500_tEmN6thrust24THRUST_300001_SM_1000_NS8cuda_cub20__uninitialized_fill7functorINS7_10device_ptrIdEEdEEEEvT0_T1_ --------------------------
	.section	.nv.shared._ZN3cub18CUB_300001_SM_10006detail8for_each13static_kernelINS2_12policy_hub_t12policy_500_tEmN6thrust24THRUST_300001_SM_1000_NS8cuda_cub20__uninitialized_fill7functorINS7_10device_ptrIdEEdEEEEvT0_T1_,"aw",@nobits
	.sectionflags	@""
	.align	16
	.zero		1024


//--------------------- .nv.shared._ZN3cub18CUB_300001_SM_10006detail8for_each13static_kernelINS2_12policy_hub_t12policy_500_tElN6thrust24THRUST_300001_SM_1000_NS8cuda_cub6__fill7functorINS7_10device_ptrIdEEiEEEEvT0_T1_ --------------------------
	.section	.nv.shared._ZN3cub18CUB_300001_SM_10006detail8for_each13static_kernelINS2_12policy_hub_t12policy_500_tElN6thrust24THRUST_300001_SM_1000_NS8cuda_cub6__fill7functorINS7_10device_ptrIdEEiEEEEvT0_T1_,"aw",@nobits
	.sectionflags	@""
	.align	16
	.zero		1024


//--------------------- .nv.shared._ZN3cub18CUB_300001_SM_10006detail11EmptyKernelIvEEvv --------------------------
	.section	.nv.shared._ZN3cub18CUB_300001_SM_10006detail11EmptyKernelIvEEvv,"aw",@nobits
	.sectionflags	@""
	.align	16
	.zero		1024


//--------------------- .nv.shared._Z20matmul_kernel_tiled5PKdS0_Pdiii --------------------------
	.section	.nv.shared._Z20matmul_kernel_tiled5PKdS0_Pdiii,"aw",@nobits
	.sectionflags	@""
	.align	16
	.zero		1024


//--------------------- .nv.shared._Z20matmul_kernel_tiled4PKdS0_Pdiii --------------------------
	.section	.nv.shared._Z20matmul_kernel_tiled4PKdS0_Pdiii,"aw",@nobits
	.sectionflags	@""
	.align	16
	.zero		1024


//--------------------- .nv.shared._Z20matmul_kernel_tiled3PKdS0_Pdiii --------------------------
	.section	.nv.shared._Z20matmul_kernel_tiled3PKdS0_Pdiii,"aw",@nobits
	.sectionflags	@""
	.align	16
	.zero		1024


//--------------------- .nv.shared._Z20matmul_kernel_tiled2PKdS0_Pdiii --------------------------
	.section	.nv.shared._Z20matmul_kernel_tiled2PKdS0_Pdiii,"aw",@nobits
	.sectionflags	@""
	.align	16
	.zero		1024


//--------------------- .nv.shared._Z19matmul_kernel_tiledPKdS0_Pdiii --------------------------
	.section	.nv.shared._Z19matmul_kernel_tiledPKdS0_Pdiii,"aw",@nobits
	.sectionflags	@""
	.align	16
.nv.shared._Z19matmul_kernel_tiledPKdS0_Pdiii:
	.zero		1040


//--------------------- .nv.shared._Z13matmul_kernelPKdS0_Pdiii --------------------------
	.section	.nv.shared._Z13matmul_kernelPKdS0_Pdiii,"aw",@nobits
	.sectionflags	@""
	.align	16
	.zero		1024


//--------------------- .nv.constant0._ZN3cub18CUB_300001_SM_10006detail8for_each13static_kernelINS2_12policy_hub_t12policy_500_tElN6thrust24THRUST_300001_SM_1000_NS8cuda_cub6__fill7functorINS7_6detail15normal_iteratorINS7_10device_ptrIdEEEEiEEEEvT0_T1_ --------------------------
	.section	.nv.constant0._ZN3cub18CUB_300001_SM_10006detail8for_each13static_kernelINS2_12policy_hub_t12policy_500_tElN6thrust24THRUST_300001_SM_1000_NS8cuda_cub6__fill7functorINS7_6detail15normal_iteratorINS7_10device_ptrIdEEEEiEEEEvT0_T1_,"a",@progbits
	.sectionflags	@""
	.align	4
.nv.constant0._ZN3cub18CUB_300001_SM_10006detail8for_each13static_kernelINS2_12policy_hub_t12policy_500_tElN6thrust24THRUST_300001_SM_1000_NS8cuda_cub6__fill7functorINS7_6detail15normal_iteratorINS7_10device_ptrIdEEEEiEEEEvT0_T1_:
	.zero		920


//--------------------- .nv.constant0._ZN3cub18CUB_300001_SM_10006detail8for_each13static_kernelINS2_12policy_hub_t12policy_500_tEmN6thrust24THRUST_300001_SM_1000_NS8cuda_cub20__uninitialized_fill7functorINS7_10device_ptrIdEEdEEEEvT0_T1_ --------------------------
	.section	.nv.constant0._ZN3cub18CUB_300001_SM_10006detail8for_each13static_kernelINS2_12policy_hub_t12policy_500_tEmN6thrust24THRUST_300001_SM_1000_NS8cuda_cub20__uninitialized_fill7functorINS7_10device_ptrIdEEdEEEEvT0_T1_,"a",@progbits
	.sectionflags	@""
	.align	4
.nv.constant0._ZN3cub18CUB_300001_SM_10006detail8for_each13static_kernelINS2_12policy_hub_t12policy_500_tEmN6thrust24THRUST_300001_SM_1000_NS8cuda_cub20__uninitialized_fill7functorINS7_10device_ptrIdEEdEEEEvT0_T1_:
	.zero		920


//--------------------- .nv.constant0._ZN3cub18CUB_300001_SM_10006detail8for_each13static_kernelINS2_12policy_hub_t12policy_500_tElN6thrust24THRUST_300001_SM_1000_NS8cuda_cub6__fill7functorINS7_10device_ptrIdEEiEEEEvT0_T1_ --------------------------
	.section	.nv.constant0._ZN3cub18CUB_300001_SM_10006detail8for_each13static_kernelINS2_12policy_hub_t12policy_500_tElN6thrust24THRUST_300001_SM_1000_NS8cuda_cub6__fill7functorINS7_10device_ptrIdEEiEEEEvT0_T1_,"a",@progbits
	.sectionflags	@""
	.align	4
.nv.constant0._ZN3cub18CUB_300001_SM_10006detail8for_each13static_kernelINS2_12policy_hub_t12policy_500_tElN6thrust24THRUST_300001_SM_1000_NS8cuda_cub6__fill7functorINS7_10device_ptrIdEEiEEEEvT0_T1_:
	.zero		920


//--------------------- .nv.constant0._ZN3cub18CUB_300001_SM_10006detail11EmptyKernelIvEEvv --------------------------
	.section	.nv.constant0._ZN3cub18CUB_300001_SM_10006detail11EmptyKernelIvEEvv,"a",@progbits
	.sectionflags	@""
	.align	4
.nv.constant0._ZN3cub18CUB_300001_SM_10006detail11EmptyKernelIvEEvv:
	.zero		896


//--------------------- .nv.constant0._Z20matmul_kernel_tiled5PKdS0_Pdiii --------------------------
	.section	.nv.constant0._Z20matmul_kernel_tiled5PKdS0_Pdiii,"a",@progbits
	.sectionflags	@""
	.align	4
.nv.constant0._Z20matmul_kernel_tiled5PKdS0_Pdiii:
	.zero		932


//--------------------- .nv.constant0._Z20matmul_kernel_tiled4PKdS0_Pdiii --------------------------
	.section	.nv.constant0._Z20matmul_kernel_tiled4PKdS0_Pdiii,"a",@progbits
	.sectionflags	@""
	.align	4
.nv.constant0._Z20matmul_kernel_tiled4PKdS0_Pdiii:
	.zero		932


//--------------------- .nv.constant0._Z20matmul_kernel_tiled3PKdS0_Pdiii --------------------------
	.section	.nv.constant0._Z20matmul_kernel_tiled3PKdS0_Pdiii,"a",@progbits
	.sectionflags	@""
	.align	4
.nv.constant0._Z20matmul_kernel_tiled3PKdS0_Pdiii:
	.zero		932


//--------------------- .nv.constant0._Z20matmul_kernel_tiled2PKdS0_Pdiii --------------------------
	.section	.nv.constant0._Z20matmul_kernel_tiled2PKdS0_Pdiii,"a",@progbits
	.sectionflags	@""
	.align	4
.nv.constant0._Z20matmul_kernel_tiled2PKdS0_Pdiii:
	.zero		932


//--------------------- .nv.constant0._Z19matmul_kernel_tiledPKdS0_Pdiii --------------------------
	.section	.nv.constant0._Z19matmul_kernel_tiledPKdS0_Pdiii,"a",@progbits
	.sectionflags	@""
	.align	4
.nv.constant0._Z19matmul_kernel_tiledPKdS0_Pdiii:
	.zero		932


//--------------------- .nv.constant0._Z13matmul_kernelPKdS0_Pdiii --------------------------
	.section	.nv.constant0._Z13matmul_kernelPKdS0_Pdiii,"a",@progbits
	.sectionflags	@""
	.align	4
.nv.constant0._Z13matmul_kernelPKdS0_Pdiii:
	.zero		932


//--------------------- SYMBOLS --------------------------

	.type		.nv.reservedSmem.offset0,@object
	.size		.nv.reservedSmem.offset0,0x4
	.type		.nv.reservedSmem.cap,@object
	.size		.nv.reservedSmem.cap,0x4
